// auto-generated by cutlass_sweep.gemm — config: {"arch": "sm_90", "cluster_m": 1, "cluster_n": 2, "dtype": "int8", "dtype_b": "int8", "layout": "nt", "stages": 0, "tile_k": 64, "tile_m": 128, "tile_n": 64}
#include "cutlass/cutlass.h"
#include "cutlass/gemm/collective/collective_builder.hpp"
#include "cutlass/gemm/device/gemm_universal_adapter.h"
#include "cutlass/gemm/kernel/gemm_universal.hpp"
#include "cutlass/epilogue/collective/collective_builder.hpp"

using ElemA = int8_t;
using ElemB = int8_t;
using ElemCD = int8_t;
using Acc  = int32_t;
using TileShape    = cute::Shape<cute::_128, cute::_64, cute::_64>;
using ClusterShape = cute::Shape<cute::_1, cute::_2, cute::_1>;

using CollectiveEpilogue = typename cutlass::epilogue::collective::CollectiveBuilder<
    cutlass::arch::Sm90, cutlass::arch::OpClassTensorOp,
    TileShape, ClusterShape,
    cutlass::epilogue::collective::EpilogueTileAuto,
    Acc, Acc,
    ElemCD, cutlass::layout::RowMajor, 128 / cutlass::sizeof_bits<ElemCD>::value,
    ElemCD, cutlass::layout::RowMajor, 128 / cutlass::sizeof_bits<ElemCD>::value,
    cutlass::epilogue::collective::EpilogueScheduleAuto
  >::CollectiveOp;

using CollectiveMainloop = typename cutlass::gemm::collective::CollectiveBuilder<
    cutlass::arch::Sm90, cutlass::arch::OpClassTensorOp,
    ElemA, cutlass::layout::RowMajor, 128 / cutlass::sizeof_bits<ElemA>::value,
    ElemB, cutlass::layout::ColumnMajor, 128 / cutlass::sizeof_bits<ElemB>::value,
    Acc,
    TileShape, ClusterShape,
    cutlass::gemm::collective::StageCountAutoCarveout<static_cast<int>(sizeof(typename CollectiveEpilogue::SharedStorage))>,
    cutlass::gemm::collective::KernelScheduleAuto
  >::CollectiveOp;

using GemmKernel = cutlass::gemm::kernel::GemmUniversal<
    cute::Shape<int,int,int,int>,
    CollectiveMainloop,
    CollectiveEpilogue
>;
using Gemm = cutlass::gemm::device::GemmUniversalAdapter<GemmKernel>;

// Force the device kernel symbol into the cubin without needing a host main.
auto* _anchor = &cutlass::device_kernel<GemmKernel>;


// ===== COMPILED SASS (sm_90a) =====

	.target	sm_90a

	.elftype	@"ET_EXEC"


//--------------------- .note.nv.tkinfo           --------------------------
	.section	.note.nv.tkinfo,"",@"SHT_NOTE"
	.sectionflags	@"SHF_NOTE_NV_TKINFO"
	.tkinfo
        /*0018*/ 	.word	0x00000002
        /*0030*/ 	.string	""
        /*0030*/ 	.string	"ptxas"
        /*0030*/ 	.string	"Cuda compilation tools, release 13.0, V13.0.88"
        /*0030*/ 	.string	"Build cuda_13.0.r13.0/compiler.36424714_0"
        /*0030*/ 	.string	"-arch sm_90a -m 64 "



//--------------------- .note.nv.cuinfo           --------------------------
	.section	.note.nv.cuinfo,"",@"SHT_NOTE"
	.sectionflags	@"SHF_NOTE_NV_CUINFO"
        /*0018*/ 	.short	0x0002
        /*001a*/ 	.short	0x005a
        /*001c*/ 	.short	0x0082
	.zero		2


//--------------------- .nv.info                  --------------------------
	.section	.nv.info,"",@"SHT_CUDA_INFO"
	.align	4


	//----- nvinfo : EIATTR_REGCOUNT
	.align		4
        /*0000*/ 	.byte	0x04, 0x2f
        /*0002*/ 	.short	(.L_15 - .L_14)
	.align		4
.L_14:
        /*0004*/ 	.word	index@(_ZN7cutlass13device_kernelINS_4gemm6kernel13GemmUniversalIN4cute5tupleIJiiiiEEENS1_10collective13CollectiveMmaINS1_34MainloopSm90TmaGmmaWarpSpecializedILi18ENS5_IJNS4_1CILi1EEENSA_ILi2EEESB_EEENS1_35KernelTmaWarpSpecializedCooperativeEEENS5_IJNSA_ILi128EEENSA_ILi64EEESH_EEEaNS5_IJlSB_lEEEaSJ_NS4_8TiledMMAINS4_8MMA_AtomIJNS4_4SM904GMMA26MMA_64x64x32_S32S8S8_SS_TNEEEENS4_6LayoutINS5_IJSC_SB_SB_EEENS5_IJSB_NSA_ILi0EEESS_EEEEENS5_IJNS4_10UnderscoreESV_SV_EEEEENS4_23SM90_TMA_LOAD_MULTICASTENS4_14ComposedLayoutINS4_7SwizzleILi2ELi4ELi3EEENS4_18smem_ptr_flag_bitsILi8EEENSQ_INS5_IJNSA_ILi8EEESH_EEENS5_IJSH_SB_EEEEEEEvNS4_8identityENS4_13SM90_TMA_LOADES18_vS19_EENS_8epilogue10collective6detail29Sm90TmaWarpSpecializedAdapterINS1D_15DefaultEpilogueIaSJ_SJ_NS1C_6thread17LinearCombinationIaLi1EiiLNS1H_9ScaleType4KindE0ELNS_15FloatRoundStyleE2EaEENS1_15EpilogueDefaultEEEEEvvEEEEvNT_6ParamsE)
        /*0008*/ 	.word	0x000000a8


	//----- nvinfo : EIATTR_FRAME_SIZE
	.align		4
.L_15:
        /*000c*/ 	.byte	0x04, 0x11
        /*000e*/ 	.short	(.L_17 - .L_16)
	.align		4
.L_16:
        /*0010*/ 	.word	index@(_ZN7cutlass13device_kernelINS_4gemm6kernel13GemmUniversalIN4cute5tupleIJiiiiEEENS1_10collective13CollectiveMmaINS1_34MainloopSm90TmaGmmaWarpSpecializedILi18ENS5_IJNS4_1CILi1EEENSA_ILi2EEESB_EEENS1_35KernelTmaWarpSpecializedCooperativeEEENS5_IJNSA_ILi128EEENSA_ILi64EEESH_EEEaNS5_IJlSB_lEEEaSJ_NS4_8TiledMMAINS4_8MMA_AtomIJNS4_4SM904GMMA26MMA_64x64x32_S32S8S8_SS_TNEEEENS4_6LayoutINS5_IJSC_SB_SB_EEENS5_IJSB_NSA_ILi0EEESS_EEEEENS5_IJNS4_10UnderscoreESV_SV_EEEEENS4_23SM90_TMA_LOAD_MULTICASTENS4_14ComposedLayoutINS4_7SwizzleILi2ELi4ELi3EEENS4_18smem_ptr_flag_bitsILi8EEENSQ_INS5_IJNSA_ILi8EEESH_EEENS5_IJSH_SB_EEEEEEEvNS4_8identityENS4_13SM90_TMA_LOADES18_vS19_EENS_8epilogue10collective6detail29Sm90TmaWarpSpecializedAdapterINS1D_15DefaultEpilogueIaSJ_SJ_NS1C_6thread17LinearCombinationIaLi1EiiLNS1H_9ScaleType4KindE0ELNS_15FloatRoundStyleE2EaEENS1_15EpilogueDefaultEEEEEvvEEEEvNT_6ParamsE)
        /*0014*/ 	.word	0x00000000


	//----- nvinfo : EIATTR_MIN_STACK_SIZE
	.align		4
.L_17:
        /*0018*/ 	.byte	0x04, 0x12
        /*001a*/ 	.short	(.L_19 - .L_18)
	.align		4
.L_18:
        /*001c*/ 	.word	index@(_ZN7cutlass13device_kernelINS_4gemm6kernel13GemmUniversalIN4cute5tupleIJiiiiEEENS1_10collective13CollectiveMmaINS1_34MainloopSm90TmaGmmaWarpSpecializedILi18ENS5_IJNS4_1CILi1EEENSA_ILi2EEESB_EEENS1_35KernelTmaWarpSpecializedCooperativeEEENS5_IJNSA_ILi128EEENSA_ILi64EEESH_EEEaNS5_IJlSB_lEEEaSJ_NS4_8TiledMMAINS4_8MMA_AtomIJNS4_4SM904GMMA26MMA_64x64x32_S32S8S8_SS_TNEEEENS4_6LayoutINS5_IJSC_SB_SB_EEENS5_IJSB_NSA_ILi0EEESS_EEEEENS5_IJNS4_10UnderscoreESV_SV_EEEEENS4_23SM90_TMA_LOAD_MULTICASTENS4_14ComposedLayoutINS4_7SwizzleILi2ELi4ELi3EEENS4_18smem_ptr_flag_bitsILi8EEENSQ_INS5_IJNSA_ILi8EEESH_EEENS5_IJSH_SB_EEEEEEEvNS4_8identityENS4_13SM90_TMA_LOADES18_vS19_EENS_8epilogue10collective6detail29Sm90TmaWarpSpecializedAdapterINS1D_15DefaultEpilogueIaSJ_SJ_NS1C_6thread17LinearCombinationIaLi1EiiLNS1H_9ScaleType4KindE0ELNS_15FloatRoundStyleE2EaEENS1_15EpilogueDefaultEEEEEvvEEEEvNT_6ParamsE)
        /*0020*/ 	.word	0x00000000
.L_19:


//--------------------- .nv.compat                --------------------------
	.section	.nv.compat,"",@"SHT_CUDA_COMPAT_INFO"
	.align	4
        /*0000*/ 	.byte	0x02, 0x09, 0x01, 0x00, 0x02, 0x02, 0x04, 0x00, 0x02, 0x05, 0x05, 0x00, 0x03, 0x07, 0x01, 0x01
        /*0010*/ 	.byte	0x02, 0x03, 0x01, 0x00, 0x02, 0x06, 0x01, 0x00, 0x04, 0x0b, 0x08, 0x00, 0x00, 0x00, 0x00, 0x00
        /*0020*/ 	.byte	0x00, 0x00, 0x00, 0x00


//--------------------- .nv.info._ZN7cutlass13device_kernelINS_4gemm6kernel13GemmUniversalIN4cute5tupleIJiiiiEEENS1_10collective13CollectiveMmaINS1_34MainloopSm90TmaGmmaWarpSpecializedILi18ENS5_IJNS4_1CILi1EEENSA_ILi2EEESB_EEENS1_35KernelTmaWarpSpecializedCooperativeEEENS5_IJNSA_ILi128EEENSA_ILi64EEESH_EEEaNS5_IJlSB_lEEEaSJ_NS4_8TiledMMAINS4_8MMA_AtomIJNS4_4SM904GMMA26MMA_64x64x32_S32S8S8_SS_TNEEEENS4_6LayoutINS5_IJSC_SB_SB_EEENS5_IJSB_NSA_ILi0EEESS_EEEEENS5_IJNS4_10UnderscoreESV_SV_EEEEENS4_23SM90_TMA_LOAD_MULTICASTENS4_14ComposedLayoutINS4_7SwizzleILi2ELi4ELi3EEENS4_18smem_ptr_flag_bitsILi8EEENSQ_INS5_IJNSA_ILi8EEESH_EEENS5_IJSH_SB_EEEEEEEvNS4_8identityENS4_13SM90_TMA_LOADES18_vS19_EENS_8epilogue10collective6detail29Sm90TmaWarpSpecializedAdapterINS1D_15DefaultEpilogueIaSJ_SJ_NS1C_6thread17LinearCombinationIaLi1EiiLNS1H_9ScaleType4KindE0ELNS_15FloatRoundStyleE2EaEENS1_15EpilogueDefaultEEEEEvvEEEEvNT_6ParamsE --------------------------
	.section	.nv.info._ZN7cutlass13device_kernelINS_4gemm6kernel13GemmUniversalIN4cute5tupleIJiiiiEEENS1_10collective13CollectiveMmaINS1_34MainloopSm90TmaGmmaWarpSpecializedILi18ENS5_IJNS4_1CILi1EEENSA_ILi2EEESB_EEENS1_35KernelTmaWarpSpecializedCooperativeEEENS5_IJNSA_ILi128EEENSA_ILi64EEESH_EEEaNS5_IJlSB_lEEEaSJ_NS4_8TiledMMAINS4_8MMA_AtomIJNS4_4SM904GMMA26MMA_64x64x32_S32S8S8_SS_TNEEEENS4_6LayoutINS5_IJSC_SB_SB_EEENS5_IJSB_NSA_ILi0EEESS_EEEEENS5_IJNS4_10UnderscoreESV_SV_EEEEENS4_23SM90_TMA_LOAD_MULTICASTENS4_14ComposedLayoutINS4_7SwizzleILi2ELi4ELi3EEENS4_18smem_ptr_flag_bitsILi8EEENSQ_INS5_IJNSA_ILi8EEESH_EEENS5_IJSH_SB_EEEEEEEvNS4_8identityENS4_13SM90_TMA_LOADES18_vS19_EENS_8epilogue10collective6detail29Sm90TmaWarpSpecializedAdapterINS1D_15DefaultEpilogueIaSJ_SJ_NS1C_6thread17LinearCombinationIaLi1EiiLNS1H_9ScaleType4KindE0ELNS_15FloatRoundStyleE2EaEENS1_15EpilogueDefaultEEEEEvvEEEEvNT_6ParamsE,"",@"SHT_CUDA_INFO"
	.sectionflags	@""
	.align	4


	//----- nvinfo : EIATTR_CUDA_API_VERSION
	.align		4
        /*0000*/ 	.byte	0x04, 0x37
        /*0002*/ 	.short	(.L_21 - .L_20)
.L_20:
        /*0004*/ 	.word	0x00000082


	//----- nvinfo : EIATTR_KPARAM_INFO
	.align		4
.L_21:
        /*0008*/ 	.byte	0x04, 0x17
        /*000a*/ 	.short	(.L_23 - .L_22)
.L_22:
        /*000c*/ 	.word	0x00000000
        /*0010*/ 	.short	0x0000
        /*0012*/ 	.short	0x0070
        /*0014*/ 	.byte	0x00, 0xf0, 0x01, 0x10


	//----- nvinfo : EIATTR_SPARSE_MMA_MASK
	.align		4
.L_23:
        /*0018*/ 	.byte	0x03, 0x50
        /*001a*/ 	.short	0x0000


	//----- nvinfo : EIATTR_MAXREG_COUNT
	.align		4
        /*001c*/ 	.byte	0x03, 0x1b
        /*001e*/ 	.short	0x00a8


	//----- nvinfo : EIATTR_NUM_BARRIERS
	.align		4
        /*0020*/ 	.byte	0x02, 0x4c
        /*0022*/ 	.byte	0x01
	.zero		1


	//----- nvinfo : EIATTR_EXTERNS
	.align		4
        /*0024*/ 	.byte	0x04, 0x0f
        /*0026*/ 	.short	(.L_25 - .L_24)


	//   ....[0]....
	.align		4
.L_24:
        /*0028*/ 	.word	index@(__assertfail)


	//----- nvinfo : EIATTR_MERCURY_ISA_VERSION
	.align		4
.L_25:
        /*002c*/ 	.byte	0x03, 0x5f
        /*002e*/ 	.short	0x0101


	//----- nvinfo : EIATTR_INT_WARP_WIDE_INSTR_OFFSETS
	.align		4
        /*0030*/ 	.byte	0x04, 0x31
        /*0032*/ 	.short	(.L_27 - .L_26)


	//   ....[0]....
.L_26:
        /*0034*/ 	.word	0x00000610


	//   ....[1]....
        /*0038*/ 	.word	0x00000630


	//   ....[2]....
        /*003c*/ 	.word	0x00000800


	//----- nvinfo : EIATTR_COOP_GROUP_MASK_REGIDS
	.align		4
.L_27:
        /*0040*/ 	.byte	0x04, 0x29
        /*0042*/ 	.short	(.L_29 - .L_28)


	//   ....[0]....
.L_28:
        /*0044*/ 	.word	0xffffffff


	//   ....[1]....
        /*0048*/ 	.word	0xffffffff


	//   ....[2]....
        /*004c*/ 	.word	0xffffffff


	//   ....[3]....
        /*0050*/ 	.word	0xffffffff


	//   ....[4]....
        /*0054*/ 	.word	0xffffffff


	//   ....[5]....
        /*0058*/ 	.word	0xffffffff


	//----- nvinfo : EIATTR_COOP_GROUP_INSTR_OFFSETS
	.align		4
.L_29:
        /*005c*/ 	.byte	0x04, 0x28
        /*005e*/ 	.short	(.L_31 - .L_30)


	//   ....[0]....
.L_30:
        /*0060*/ 	.word	0x00000060


	//   ....[1]....
        /*0064*/ 	.word	0x00000070


	//   ....[2]....
        /*0068*/ 	.word	0x00000130


	//   ....[3]....
        /*006c*/ 	.word	0x000004c0


	//   ....[4]....
        /*0070*/ 	.word	0x00000970


	//   ....[5]....
        /*0074*/ 	.word	0x000013a0


	//----- nvinfo : EIATTR_REG_RECONFIG
	.align		4
.L_31:
        /*0078*/ 	.byte	0x01, 0x54
	.zero		2


	//----- nvinfo : EIATTR_SYSCALL_OFFSETS
	.align		4
        /*007c*/ 	.byte	0x04, 0x46
        /*007e*/ 	.short	(.L_33 - .L_32)


	//   ....[0]....
.L_32:
        /*0080*/ 	.word	0x00001560


	//----- nvinfo : EIATTR_MBARRIER_INSTR_OFFSETS
	.align		4
.L_33:
        /*0084*/ 	.byte	0x04, 0x39
        /*0086*/ 	.short	(.L_35 - .L_34)


	//   ....[0]....
.L_34:
        /*0088*/ 	.word	0x00000250
        /*008c*/ 	.word	0x000000ff
        /*0090*/ 	.word	0x00000000
        /*0094*/ 	.short	0x0100
        /*0096*/ 	.byte	0x08
	.zero		1


	//   ....[1]....
        /*0098*/ 	.word	0x00000260
        /*009c*/ 	.word	0x000000ff
        /*00a0*/ 	.word	0x00000090
        /*00a4*/ 	.short	0x0100
        /*00a6*/ 	.byte	0x08
	.zero		1


	//   ....[2]....
        /*00a8*/ 	.word	0x00000270
        /*00ac*/ 	.word	0x000000ff
        /*00b0*/ 	.word	0x00000008
        /*00b4*/ 	.short	0x0100
        /*00b6*/ 	.byte	0x08
	.zero		1


	//   ....[3]....
        /*00b8*/ 	.word	0x00000280
        /*00bc*/ 	.word	0x000000ff
        /*00c0*/ 	.word	0x00000098
        /*00c4*/ 	.short	0x0100
        /*00c6*/ 	.byte	0x08
	.zero		1


	//   ....[4]....
        /*00c8*/ 	.word	0x00000290
        /*00cc*/ 	.word	0x000000ff
        /*00d0*/ 	.word	0x00000010
        /*00d4*/ 	.short	0x0100
        /*00d6*/ 	.byte	0x08
	.zero		1


	//   ....[5]....
        /*00d8*/ 	.word	0x000002a0
        /*00dc*/ 	.word	0x000000ff
        /*00e0*/ 	.word	0x000000a0
        /*00e4*/ 	.short	0x0100
        /*00e6*/ 	.byte	0x08
	.zero		1


	//   ....[6]....
        /*00e8*/ 	.word	0x000002b0
        /*00ec*/ 	.word	0x000000ff
        /*00f0*/ 	.word	0x00000018
        /*00f4*/ 	.short	0x0100
        /*00f6*/ 	.byte	0x08
	.zero		1


	//   ....[7]....
        /*00f8*/ 	.word	0x000002c0
        /*00fc*/ 	.word	0x000000ff
        /*0100*/ 	.word	0x000000a8
        /*0104*/ 	.short	0x0100
        /*0106*/ 	.byte	0x08
	.zero		1


	//   ....[8]....
        /*0108*/ 	.word	0x000002d0
        /*010c*/ 	.word	0x000000ff
        /*0110*/ 	.word	0x00000020
        /*0114*/ 	.short	0x0100
        /*0116*/ 	.byte	0x08
	.zero		1


	//   ....[9]....
        /*0118*/ 	.word	0x000002e0
        /*011c*/ 	.word	0x000000ff
        /*0120*/ 	.word	0x000000b0
        /*0124*/ 	.short	0x0100
        /*0126*/ 	.byte	0x08
	.zero		1


	//   ....[10]....
        /*0128*/ 	.word	0x000002f0
        /*012c*/ 	.word	0x000000ff
        /*0130*/ 	.word	0x00000028
        /*0134*/ 	.short	0x0100
        /*0136*/ 	.byte	0x08
	.zero		1


	//   ....[11]....
        /*0138*/ 	.word	0x00000300
        /*013c*/ 	.word	0x000000ff
        /*0140*/ 	.word	0x000000b8
        /*0144*/ 	.short	0x0100
        /*0146*/ 	.byte	0x08
	.zero		1


	//   ....[12]....
        /*0148*/ 	.word	0x00000310
        /*014c*/ 	.word	0x000000ff
        /*0150*/ 	.word	0x00000030
        /*0154*/ 	.short	0x0100
        /*0156*/ 	.byte	0x08
	.zero		1


	//   ....[13]....
        /*0158*/ 	.word	0x00000320
        /*015c*/ 	.word	0x000000ff
        /*0160*/ 	.word	0x000000c0
        /*0164*/ 	.short	0x0100
        /*0166*/ 	.byte	0x08
	.zero		1


	//   ....[14]....
        /*0168*/ 	.word	0x00000330
        /*016c*/ 	.word	0x000000ff
        /*0170*/ 	.word	0x00000038
        /*0174*/ 	.short	0x0100
        /*0176*/ 	.byte	0x08
	.zero		1


	//   ....[15]....
        /*0178*/ 	.word	0x00000340
        /*017c*/ 	.word	0x000000ff
        /*0180*/ 	.word	0x000000c8
        /*0184*/ 	.short	0x0100
        /*0186*/ 	.byte	0x08
	.zero		1


	//   ....[16]....
        /*0188*/ 	.word	0x00000350
        /*018c*/ 	.word	0x000000ff
        /*0190*/ 	.word	0x00000040
        /*0194*/ 	.short	0x0100
        /*0196*/ 	.byte	0x08
	.zero		1


	//   ....[17]....
        /*0198*/ 	.word	0x00000360
        /*019c*/ 	.word	0x000000ff
        /*01a0*/ 	.word	0x000000d0
        /*01a4*/ 	.short	0x0100
        /*01a6*/ 	.byte	0x08
	.zero		1


	//   ....[18]....
        /*01a8*/ 	.word	0x00000370
        /*01ac*/ 	.word	0x000000ff
        /*01b0*/ 	.word	0x00000048
        /*01b4*/ 	.short	0x0100
        /*01b6*/ 	.byte	0x08
	.zero		1


	//   ....[19]....
        /*01b8*/ 	.word	0x00000380
        /*01bc*/ 	.word	0x000000ff
        /*01c0*/ 	.word	0x000000d8
        /*01c4*/ 	.short	0x0100
        /*01c6*/ 	.byte	0x08
	.zero		1


	//   ....[20]....
        /*01c8*/ 	.word	0x00000390
        /*01cc*/ 	.word	0x000000ff
        /*01d0*/ 	.word	0x00000050
        /*01d4*/ 	.short	0x0100
        /*01d6*/ 	.byte	0x08
	.zero		1


	//   ....[21]....
        /*01d8*/ 	.word	0x000003a0
        /*01dc*/ 	.word	0x000000ff
        /*01e0*/ 	.word	0x000000e0
        /*01e4*/ 	.short	0x0100
        /*01e6*/ 	.byte	0x08
	.zero		1


	//   ....[22]....
        /*01e8*/ 	.word	0x000003b0
        /*01ec*/ 	.word	0x000000ff
        /*01f0*/ 	.word	0x00000058
        /*01f4*/ 	.short	0x0100
        /*01f6*/ 	.byte	0x08
	.zero		1


	//   ....[23]....
        /*01f8*/ 	.word	0x000003c0
        /*01fc*/ 	.word	0x000000ff
        /*0200*/ 	.word	0x000000e8
        /*0204*/ 	.short	0x0100
        /*0206*/ 	.byte	0x08
	.zero		1


	//   ....[24]....
        /*0208*/ 	.word	0x000003d0
        /*020c*/ 	.word	0x000000ff
        /*0210*/ 	.word	0x00000060
        /*0214*/ 	.short	0x0100
        /*0216*/ 	.byte	0x08
	.zero		1


	//   ....[25]....
        /*0218*/ 	.word	0x000003e0
        /*021c*/ 	.word	0x000000ff
        /*0220*/ 	.word	0x000000f0
        /*0224*/ 	.short	0x0100
        /*0226*/ 	.byte	0x08
	.zero		1


	//   ....[26]....
        /*0228*/ 	.word	0x000003f0
        /*022c*/ 	.word	0x000000ff
        /*0230*/ 	.word	0x00000068
        /*0234*/ 	.short	0x0100
        /*0236*/ 	.byte	0x08
	.zero		1


	//   ....[27]....
        /*0238*/ 	.word	0x00000400
        /*023c*/ 	.word	0x000000ff
        /*0240*/ 	.word	0x000000f8
        /*0244*/ 	.short	0x0100
        /*0246*/ 	.byte	0x08
	.zero		1


	//   ....[28]....
        /*0248*/ 	.word	0x00000410
        /*024c*/ 	.word	0x000000ff
        /*0250*/ 	.word	0x00000070
        /*0254*/ 	.short	0x0100
        /*0256*/ 	.byte	0x08
	.zero		1


	//   ....[29]....
        /*0258*/ 	.word	0x00000420
        /*025c*/ 	.word	0x000000ff
        /*0260*/ 	.word	0x00000100
        /*0264*/ 	.short	0x0100
        /*0266*/ 	.byte	0x08
	.zero		1


	//   ....[30]....
        /*0268*/ 	.word	0x00000430
        /*026c*/ 	.word	0x000000ff
        /*0270*/ 	.word	0x00000078
        /*0274*/ 	.short	0x0100
        /*0276*/ 	.byte	0x08
	.zero		1


	//   ....[31]....
        /*0278*/ 	.word	0x00000440
        /*027c*/ 	.word	0x000000ff
        /*0280*/ 	.word	0x00000108
        /*0284*/ 	.short	0x0100
        /*0286*/ 	.byte	0x08
	.zero		1


	//   ....[32]....
        /*0288*/ 	.word	0x00000450
        /*028c*/ 	.word	0x000000ff
        /*0290*/ 	.word	0x00000080
        /*0294*/ 	.short	0x0100
        /*0296*/ 	.byte	0x08
	.zero		1


	//   ....[33]....
        /*0298*/ 	.word	0x00000460
        /*029c*/ 	.word	0x000000ff
        /*02a0*/ 	.word	0x00000110
        /*02a4*/ 	.short	0x0100
        /*02a6*/ 	.byte	0x08
	.zero		1


	//   ....[34]....
        /*02a8*/ 	.word	0x00000470
        /*02ac*/ 	.word	0x000000ff
        /*02b0*/ 	.word	0x00000088
        /*02b4*/ 	.short	0x0100
        /*02b6*/ 	.byte	0x08
	.zero		1


	//   ....[35]....
        /*02b8*/ 	.word	0x00000480
        /*02bc*/ 	.word	0x000000ff
        /*02c0*/ 	.word	0x00000118
        /*02c4*/ 	.short	0x0100
        /*02c6*/ 	.byte	0x08
	.zero		1


	//   ....[36]....
        /*02c8*/ 	.word	0x00000880
        /*02cc*/ 	.word	0x000000ff
        /*02d0*/ 	.word	0x00000130
        /*02d4*/ 	.short	0x0100
        /*02d6*/ 	.byte	0x06
	.zero		1


	//   ....[37]....
        /*02d8*/ 	.word	0x00000910
        /*02dc*/ 	.word	0x000000ff
        /*02e0*/ 	.word	0x00000138
        /*02e4*/ 	.short	0x0100
        /*02e6*/ 	.byte	0x06
	.zero		1


	//   ....[38]....
        /*02e8*/ 	.word	0x00001630
        /*02ec*/ 	.word	0x00000003
        /*02f0*/ 	.word	0x00000000
        /*02f4*/ 	.short	0x010a
        /*02f6*/ 	.byte	0x3f
	.zero		1


	//   ....[39]....
        /*02f8*/ 	.word	0x00001670
        /*02fc*/ 	.word	0x00000003
        /*0300*/ 	.word	0x00000000
        /*0304*/ 	.short	0x010a
        /*0306*/ 	.byte	0x3f
	.zero		1


	//   ....[40]....
        /*0308*/ 	.word	0x00001940
        /*030c*/ 	.word	0x00000005
        /*0310*/ 	.word	0x00000000
        /*0314*/ 	.short	0x010a
        /*0316*/ 	.byte	0x3f
	.zero		1


	//   ....[41]....
        /*0318*/ 	.word	0x00001980
        /*031c*/ 	.word	0x00000005
        /*0320*/ 	.word	0x00000000
        /*0324*/ 	.short	0x010a
        /*0326*/ 	.byte	0x3f
	.zero		1


	//   ....[42]....
        /*0328*/ 	.word	0x00001ae0
        /*032c*/ 	.word	0x00000005
        /*0330*/ 	.word	0x00000000
        /*0334*/ 	.short	0x0101
        /*0336*/ 	.byte	0x3f
	.zero		1


	//   ....[43]....
        /*0338*/ 	.word	0x00001d00
        /*033c*/ 	.word	0x00000003
        /*0340*/ 	.word	0x00000000
        /*0344*/ 	.short	0x0101
        /*0346*/ 	.byte	0x3f
	.zero		1


	//   ....[44]....
        /*0348*/ 	.word	0x00004bc0
        /*034c*/ 	.word	0x00000017
        /*0350*/ 	.word	0x00000090
        /*0354*/ 	.short	0x010a
        /*0356*/ 	.byte	0x3f
	.zero		1


	//   ....[45]....
        /*0358*/ 	.word	0x00004f30
        /*035c*/ 	.word	0x00000003
        /*0360*/ 	.word	0x00000138
        /*0364*/ 	.short	0x0101
        /*0366*/ 	.byte	0x3f
	.zero		1


	//   ....[46]....
        /*0368*/ 	.word	0x00005690
        /*036c*/ 	.word	0x00000007
        /*0370*/ 	.word	0x00000000
        /*0374*/ 	.short	0x010a
        /*0376*/ 	.byte	0x3f
	.zero		1


	//   ....[47]....
        /*0378*/ 	.word	0x00005710
        /*037c*/ 	.word	0x00000008
        /*0380*/ 	.word	0x00000000
        /*0384*/ 	.short	0x010a
        /*0386*/ 	.byte	0x3f
	.zero		1


	//   ....[48]....
        /*0388*/ 	.word	0x000057a0
        /*038c*/ 	.word	0x00000009
        /*0390*/ 	.word	0x00000000
        /*0394*/ 	.short	0x010a
        /*0396*/ 	.byte	0x3f
	.zero		1


	//   ....[49]....
        /*0398*/ 	.word	0x00005830
        /*039c*/ 	.word	0x00000008
        /*03a0*/ 	.word	0x00000000
        /*03a4*/ 	.short	0x010a
        /*03a6*/ 	.byte	0x3f
	.zero		1


	//   ....[50]....
        /*03a8*/ 	.word	0x000058c0
        /*03ac*/ 	.word	0x00000009
        /*03b0*/ 	.word	0x00000000
        /*03b4*/ 	.short	0x010a
        /*03b6*/ 	.byte	0x3f
	.zero		1


	//   ....[51]....
        /*03b8*/ 	.word	0x00005950
        /*03bc*/ 	.word	0x00000008
        /*03c0*/ 	.word	0x00000000
        /*03c4*/ 	.short	0x010a
        /*03c6*/ 	.byte	0x3f
	.zero		1


	//   ....[52]....
        /*03c8*/ 	.word	0x000059e0
        /*03cc*/ 	.word	0x00000009
        /*03d0*/ 	.word	0x00000000
        /*03d4*/ 	.short	0x010a
        /*03d6*/ 	.byte	0x3f
	.zero		1


	//   ....[53]....
        /*03d8*/ 	.word	0x00005a70
        /*03dc*/ 	.word	0x00000008
        /*03e0*/ 	.word	0x00000000
        /*03e4*/ 	.short	0x010a
        /*03e6*/ 	.byte	0x3f
	.zero		1


	//   ....[54]....
        /*03e8*/ 	.word	0x00005b00
        /*03ec*/ 	.word	0x00000009
        /*03f0*/ 	.word	0x00000000
        /*03f4*/ 	.short	0x010a
        /*03f6*/ 	.byte	0x3f
	.zero		1


	//   ....[55]....
        /*03f8*/ 	.word	0x00005b90
        /*03fc*/ 	.word	0x00000008
        /*0400*/ 	.word	0x00000000
        /*0404*/ 	.short	0x010a
        /*0406*/ 	.byte	0x3f
	.zero		1


	//   ....[56]....
        /*0408*/ 	.word	0x00005c20
        /*040c*/ 	.word	0x00000009
        /*0410*/ 	.word	0x00000000
        /*0414*/ 	.short	0x010a
        /*0416*/ 	.byte	0x3f
	.zero		1


	//   ....[57]....
        /*0418*/ 	.word	0x00005cb0
        /*041c*/ 	.word	0x00000008
        /*0420*/ 	.word	0x00000000
        /*0424*/ 	.short	0x010a
        /*0426*/ 	.byte	0x3f
	.zero		1


	//   ....[58]....
        /*0428*/ 	.word	0x00005d40
        /*042c*/ 	.word	0x00000009
        /*0430*/ 	.word	0x00000000
        /*0434*/ 	.short	0x010a
        /*0436*/ 	.byte	0x3f
	.zero		1


	//   ....[59]....
        /*0438*/ 	.word	0x00005dd0
        /*043c*/ 	.word	0x00000008
        /*0440*/ 	.word	0x00000000
        /*0444*/ 	.short	0x010a
        /*0446*/ 	.byte	0x3f
	.zero		1


	//   ....[60]....
        /*0448*/ 	.word	0x00005e60
        /*044c*/ 	.word	0x00000009
        /*0450*/ 	.word	0x00000000
        /*0454*/ 	.short	0x010a
        /*0456*/ 	.byte	0x3f
	.zero		1


	//   ....[61]....
        /*0458*/ 	.word	0x00005ef0
        /*045c*/ 	.word	0x00000008
        /*0460*/ 	.word	0x00000000
        /*0464*/ 	.short	0x010a
        /*0466*/ 	.byte	0x3f
	.zero		1


	//   ....[62]....
        /*0468*/ 	.word	0x00005f80
        /*046c*/ 	.word	0x0000000b
        /*0470*/ 	.word	0x00000000
        /*0474*/ 	.short	0x010a
        /*0476*/ 	.byte	0x3f
	.zero		1


	//   ....[63]....
        /*0478*/ 	.word	0x00006010
        /*047c*/ 	.word	0x00000003
        /*0480*/ 	.word	0x00000000
        /*0484*/ 	.short	0x010a
        /*0486*/ 	.byte	0x3f
	.zero		1


	//   ....[64]....
        /*0488*/ 	.word	0x00006070
        /*048c*/ 	.word	0x00000003
        /*0490*/ 	.word	0x00000000
        /*0494*/ 	.short	0x010a
        /*0496*/ 	.byte	0x3f
	.zero		1


	//   ....[65]....
        /*0498*/ 	.word	0x000060c0
        /*049c*/ 	.word	0x00000005
        /*04a0*/ 	.word	0x00000000
        /*04a4*/ 	.short	0x010a
        /*04a6*/ 	.byte	0x3f
	.zero		1


	//   ....[66]....
        /*04a8*/ 	.word	0x00006190
        /*04ac*/ 	.word	0x00000017
        /*04b0*/ 	.word	0x00000090
        /*04b4*/ 	.short	0x010a
        /*04b6*/ 	.byte	0x3f
	.zero		1


	//   ....[67]....
        /*04b8*/ 	.word	0x00006260
        /*04bc*/ 	.word	0x00000007
        /*04c0*/ 	.word	0x00000000
        /*04c4*/ 	.short	0x010a
        /*04c6*/ 	.byte	0x3f
	.zero		1


	//   ....[68]....
        /*04c8*/ 	.word	0x000062b0
        /*04cc*/ 	.word	0x00000008
        /*04d0*/ 	.word	0x00000000
        /*04d4*/ 	.short	0x010a
        /*04d6*/ 	.byte	0x3f
	.zero		1


	//   ....[69]....
        /*04d8*/ 	.word	0x00006300
        /*04dc*/ 	.word	0x00000009
        /*04e0*/ 	.word	0x00000000
        /*04e4*/ 	.short	0x010a
        /*04e6*/ 	.byte	0x3f
	.zero		1


	//   ....[70]....
        /*04e8*/ 	.word	0x00006350
        /*04ec*/ 	.word	0x00000008
        /*04f0*/ 	.word	0x00000000
        /*04f4*/ 	.short	0x010a
        /*04f6*/ 	.byte	0x3f
	.zero		1


	//   ....[71]....
        /*04f8*/ 	.word	0x000063a0
        /*04fc*/ 	.word	0x00000009
        /*0500*/ 	.word	0x00000000
        /*0504*/ 	.short	0x010a
        /*0506*/ 	.byte	0x3f
	.zero		1


	//   ....[72]....
        /*0508*/ 	.word	0x000063f0
        /*050c*/ 	.word	0x00000008
        /*0510*/ 	.word	0x00000000
        /*0514*/ 	.short	0x010a
        /*0516*/ 	.byte	0x3f
	.zero		1


	//   ....[73]....
        /*0518*/ 	.word	0x00006440
        /*051c*/ 	.word	0x00000009
        /*0520*/ 	.word	0x00000000
        /*0524*/ 	.short	0x010a
        /*0526*/ 	.byte	0x3f
	.zero		1


	//   ....[74]....
        /*0528*/ 	.word	0x00006490
        /*052c*/ 	.word	0x00000008
        /*0530*/ 	.word	0x00000000
        /*0534*/ 	.short	0x010a
        /*0536*/ 	.byte	0x3f
	.zero		1


	//   ....[75]....
        /*0538*/ 	.word	0x000064e0
        /*053c*/ 	.word	0x00000009
        /*0540*/ 	.word	0x00000000
        /*0544*/ 	.short	0x010a
        /*0546*/ 	.byte	0x3f
	.zero		1


	//   ....[76]....
        /*0548*/ 	.word	0x00006530
        /*054c*/ 	.word	0x00000008
        /*0550*/ 	.word	0x00000000
        /*0554*/ 	.short	0x010a
        /*0556*/ 	.byte	0x3f
	.zero		1


	//   ....[77]....
        /*0558*/ 	.word	0x00006580
        /*055c*/ 	.word	0x00000009
        /*0560*/ 	.word	0x00000000
        /*0564*/ 	.short	0x010a
        /*0566*/ 	.byte	0x3f
	.zero		1


	//   ....[78]....
        /*0568*/ 	.word	0x000065d0
        /*056c*/ 	.word	0x00000008
        /*0570*/ 	.word	0x00000000
        /*0574*/ 	.short	0x010a
        /*0576*/ 	.byte	0x3f
	.zero		1


	//   ....[79]....
        /*0578*/ 	.word	0x00006620
        /*057c*/ 	.word	0x00000009
        /*0580*/ 	.word	0x00000000
        /*0584*/ 	.short	0x010a
        /*0586*/ 	.byte	0x3f
	.zero		1


	//   ....[80]....
        /*0588*/ 	.word	0x00006670
        /*058c*/ 	.word	0x00000008
        /*0590*/ 	.word	0x00000000
        /*0594*/ 	.short	0x010a
        /*0596*/ 	.byte	0x3f
	.zero		1


	//   ....[81]....
        /*0598*/ 	.word	0x000066c0
        /*059c*/ 	.word	0x00000009
        /*05a0*/ 	.word	0x00000000
        /*05a4*/ 	.short	0x010a
        /*05a6*/ 	.byte	0x3f
	.zero		1


	//   ....[82]....
        /*05a8*/ 	.word	0x00006710
        /*05ac*/ 	.word	0x00000008
        /*05b0*/ 	.word	0x00000000
        /*05b4*/ 	.short	0x010a
        /*05b6*/ 	.byte	0x3f
	.zero		1


	//   ....[83]....
        /*05b8*/ 	.word	0x00006760
        /*05bc*/ 	.word	0x0000000b
        /*05c0*/ 	.word	0x00000000
        /*05c4*/ 	.short	0x010a
        /*05c6*/ 	.byte	0x3f
	.zero		1


	//----- nvinfo : EIATTR_NUM_MBARRIERS
	.align		4
.L_35:
        /*05c8*/ 	.byte	0x03, 0x38
        /*05ca*/ 	.short	0x0026


	//----- nvinfo : EIATTR_EXIT_INSTR_OFFSETS
	.align		4
        /*05cc*/ 	.byte	0x04, 0x1c
        /*05ce*/ 	.short	(.L_37 - .L_36)


	//   ....[0]....
.L_36:
        /*05d0*/ 	.word	0x00000ad0


	//   ....[1]....
        /*05d4*/ 	.word	0x000012e0


	//   ....[2]....
        /*05d8*/ 	.word	0x000042d0


	//   ....[3]....
        /*05dc*/ 	.word	0x00004830


	//   ....[4]....
        /*05e0*/ 	.word	0x00006060


	//----- nvinfo : EIATTR_MAX_THREADS
	.align		4
.L_37:
        /*05e4*/ 	.byte	0x04, 0x05
        /*05e6*/ 	.short	(.L_39 - .L_38)
.L_38:
        /*05e8*/ 	.word	0x00000180
        /*05ec*/ 	.word	0x00000001
        /*05f0*/ 	.word	0x00000001


	//----- nvinfo : EIATTR_CRS_STACK_SIZE
	.align		4
.L_39:
        /*05f4*/ 	.byte	0x04, 0x1e
        /*05f6*/ 	.short	(.L_41 - .L_40)
.L_40:
        /*05f8*/ 	.word	0x00000000


	//----- nvinfo : EIATTR_CBANK_PARAM_SIZE
	.align		4
.L_41:
        /*05fc*/ 	.byte	0x03, 0x19
        /*05fe*/ 	.short	0x0470


	//----- nvinfo : EIATTR_PARAM_CBANK
	.align		4
        /*0600*/ 	.byte	0x04, 0x0a
        /*0602*/ 	.short	(.L_43 - .L_42)
	.align		4
.L_42:
        /*0604*/ 	.word	index@(.nv.constant0._ZN7cutlass13device_kernelINS_4gemm6kernel13GemmUniversalIN4cute5tupleIJiiiiEEENS1_10collective13CollectiveMmaINS1_34MainloopSm90TmaGmmaWarpSpecializedILi18ENS5_IJNS4_1CILi1EEENSA_ILi2EEESB_EEENS1_35KernelTmaWarpSpecializedCooperativeEEENS5_IJNSA_ILi128EEENSA_ILi64EEESH_EEEaNS5_IJlSB_lEEEaSJ_NS4_8TiledMMAINS4_8MMA_AtomIJNS4_4SM904GMMA26MMA_64x64x32_S32S8S8_SS_TNEEEENS4_6LayoutINS5_IJSC_SB_SB_EEENS5_IJSB_NSA_ILi0EEESS_EEEEENS5_IJNS4_10UnderscoreESV_SV_EEEEENS4_23SM90_TMA_LOAD_MULTICASTENS4_14ComposedLayoutINS4_7SwizzleILi2ELi4ELi3EEENS4_18smem_ptr_flag_bitsILi8EEENSQ_INS5_IJNSA_ILi8EEESH_EEENS5_IJSH_SB_EEEEEEEvNS4_8identityENS4_13SM90_TMA_LOADES18_vS19_EENS_8epilogue10collective6detail29Sm90TmaWarpSpecializedAdapterINS1D_15DefaultEpilogueIaSJ_SJ_NS1C_6thread17LinearCombinationIaLi1EiiLNS1H_9ScaleType4KindE0ELNS_15FloatRoundStyleE2EaEENS1_15EpilogueDefaultEEEEEvvEEEEvNT_6ParamsE)
        /*0608*/ 	.short	0x0210
        /*060a*/ 	.short	0x0470


	//----- nvinfo : EIATTR_SW_WAR
	.align		4
.L_43:
        /*060c*/ 	.byte	0x04, 0x36
        /*060e*/ 	.short	(.L_45 - .L_44)
.L_44:
        /*0610*/ 	.word	0x00000008
.L_45:


//--------------------- .nv.callgraph             --------------------------
	.section	.nv.callgraph,"",@"SHT_CUDA_CALLGRAPH"
	.align	4
	.sectionentsize	8
	.align		4
        /*0000*/ 	.word	0x00000000
	.align		4
        /*0004*/ 	.word	0xffffffff
	.align		4
        /*0008*/ 	.word	index@(_ZN7cutlass13device_kernelINS_4gemm6kernel13GemmUniversalIN4cute5tupleIJiiiiEEENS1_10collective13CollectiveMmaINS1_34MainloopSm90TmaGmmaWarpSpecializedILi18ENS5_IJNS4_1CILi1EEENSA_ILi2EEESB_EEENS1_35KernelTmaWarpSpecializedCooperativeEEENS5_IJNSA_ILi128EEENSA_ILi64EEESH_EEEaNS5_IJlSB_lEEEaSJ_NS4_8TiledMMAINS4_8MMA_AtomIJNS4_4SM904GMMA26MMA_64x64x32_S32S8S8_SS_TNEEEENS4_6LayoutINS5_IJSC_SB_SB_EEENS5_IJSB_NSA_ILi0EEESS_EEEEENS5_IJNS4_10UnderscoreESV_SV_EEEEENS4_23SM90_TMA_LOAD_MULTICASTENS4_14ComposedLayoutINS4_7SwizzleILi2ELi4ELi3EEENS4_18smem_ptr_flag_bitsILi8EEENSQ_INS5_IJNSA_ILi8EEESH_EEENS5_IJSH_SB_EEEEEEEvNS4_8identityENS4_13SM90_TMA_LOADES18_vS19_EENS_8epilogue10collective6detail29Sm90TmaWarpSpecializedAdapterINS1D_15DefaultEpilogueIaSJ_SJ_NS1C_6thread17LinearCombinationIaLi1EiiLNS1H_9ScaleType4KindE0ELNS_15FloatRoundStyleE2EaEENS1_15EpilogueDefaultEEEEEvvEEEEvNT_6ParamsE)
	.align		4
        /*000c*/ 	.word	index@(__assertfail)
	.align		4
        /*0010*/ 	.word	0x00000000
	.align		4
        /*0014*/ 	.word	0xfffffffe
	.align		4
        /*0018*/ 	.word	0x00000000
	.align		4
        /*001c*/ 	.word	0xfffffffd
	.align		4
        /*0020*/ 	.word	0x00000000
	.align		4
        /*0024*/ 	.word	0xfffffffc


//--------------------- .nv.constant4             --------------------------
	.section	.nv.constant4,"a",@progbits
	.align	8
	.align		8
.nv.constant4:
        /*0000*/ 	.dword	__assertfail
	.align		8
        /*0008*/ 	.dword	__unnamed_1
	.align		8
        /*0010*/ 	.dword	_ZN40_INTERNAL_3d841cd4_4_k_cu_207bcd12_190504cuda3std3__45__cpo5beginE
	.align		8
        /*0018*/ 	.dword	_ZN40_INTERNAL_3d841cd4_4_k_cu_207bcd12_190504cuda3std3__45__cpo3endE
	.align		8
        /*0020*/ 	.dword	_ZN40_INTERNAL_3d841cd4_4_k_cu_207bcd12_190504cuda3std3__45__cpo6cbeginE
	.align		8
        /*0028*/ 	.dword	_ZN40_INTERNAL_3d841cd4_4_k_cu_207bcd12_190504cuda3std3__45__cpo4cendE
	.align		8
        /*0030*/ 	.dword	_ZN40_INTERNAL_3d841cd4_4_k_cu_207bcd12_190504cuda3std3__442_GLOBAL__N__3d841cd4_4_k_cu_207bcd12_190506ignoreE
	.align		8
        /*0038*/ 	.dword	_ZN40_INTERNAL_3d841cd4_4_k_cu_207bcd12_190504cuda3std3__419piecewise_constructE
	.align		8
        /*0040*/ 	.dword	_ZN40_INTERNAL_3d841cd4_4_k_cu_207bcd12_190504cuda3std3__48in_placeE
	.align		8
        /*0048*/ 	.dword	_ZN40_INTERNAL_3d841cd4_4_k_cu_207bcd12_190504cuda3std6ranges3__45__cpo4swapE
	.align		8
        /*0050*/ 	.dword	_ZN40_INTERNAL_3d841cd4_4_k_cu_207bcd12_190504cuda3std6ranges3__45__cpo9iter_moveE
	.align		8
        /*0058*/ 	.dword	_ZN40_INTERNAL_3d841cd4_4_k_cu_207bcd12_190504cute7productE
	.align		8
        /*0060*/ 	.dword	_ZN40_INTERNAL_3d841cd4_4_k_cu_207bcd12_190504cute1_E
	.align		8
        /*0068*/ 	.dword	$str$22
	.align		8
        /*0070*/ 	.dword	$str$23


//--------------------- .text._ZN7cutlass13device_kernelINS_4gemm6kernel13GemmUniversalIN4cute5tupleIJiiiiEEENS1_10collective13CollectiveMmaINS1_34MainloopSm90TmaGmmaWarpSpecializedILi18ENS5_IJNS4_1CILi1EEENSA_ILi2EEESB_EEENS1_35KernelTmaWarpSpecializedCooperativeEEENS5_IJNSA_ILi128EEENSA_ILi64EEESH_EEEaNS5_IJlSB_lEEEaSJ_NS4_8TiledMMAINS4_8MMA_AtomIJNS4_4SM904GMMA26MMA_64x64x32_S32S8S8_SS_TNEEEENS4_6LayoutINS5_IJSC_SB_SB_EEENS5_IJSB_NSA_ILi0EEESS_EEEEENS5_IJNS4_10UnderscoreESV_SV_EEEEENS4_23SM90_TMA_LOAD_MULTICASTENS4_14ComposedLayoutINS4_7SwizzleILi2ELi4ELi3EEENS4_18smem_ptr_flag_bitsILi8EEENSQ_INS5_IJNSA_ILi8EEESH_EEENS5_IJSH_SB_EEEEEEEvNS4_8identityENS4_13SM90_TMA_LOADES18_vS19_EENS_8epilogue10collective6detail29Sm90TmaWarpSpecializedAdapterINS1D_15DefaultEpilogueIaSJ_SJ_NS1C_6thread17LinearCombinationIaLi1EiiLNS1H_9ScaleType4KindE0ELNS_15FloatRoundStyleE2EaEENS1_15EpilogueDefaultEEEEEvvEEEEvNT_6ParamsE --------------------------
	.section	.text._ZN7cutlass13device_kernelINS_4gemm6kernel13GemmUniversalIN4cute5tupleIJiiiiEEENS1_10collective13CollectiveMmaINS1_34MainloopSm90TmaGmmaWarpSpecializedILi18ENS5_IJNS4_1CILi1EEENSA_ILi2EEESB_EEENS1_35KernelTmaWarpSpecializedCooperativeEEENS5_IJNSA_ILi128EEENSA_ILi64EEESH_EEEaNS5_IJlSB_lEEEaSJ_NS4_8TiledMMAINS4_8MMA_AtomIJNS4_4SM904GMMA26MMA_64x64x32_S32S8S8_SS_TNEEEENS4_6LayoutINS5_IJSC_SB_SB_EEENS5_IJSB_NSA_ILi0EEESS_EEEEENS5_IJNS4_10UnderscoreESV_SV_EEEEENS4_23SM90_TMA_LOAD_MULTICASTENS4_14ComposedLayoutINS4_7SwizzleILi2ELi4ELi3EEENS4_18smem_ptr_flag_bitsILi8EEENSQ_INS5_IJNSA_ILi8EEESH_EEENS5_IJSH_SB_EEEEEEEvNS4_8identityENS4_13SM90_TMA_LOADES18_vS19_EENS_8epilogue10collective6detail29Sm90TmaWarpSpecializedAdapterINS1D_15DefaultEpilogueIaSJ_SJ_NS1C_6thread17LinearCombinationIaLi1EiiLNS1H_9ScaleType4KindE0ELNS_15FloatRoundStyleE2EaEENS1_15EpilogueDefaultEEEEEvvEEEEvNT_6ParamsE,"ax",@progbits
	.align	128
.text._ZN7cutlass13device_kernelINS_4gemm6kernel13GemmUniversalIN4cute5tupleIJiiiiEEENS1_10collective13CollectiveMmaINS1_34MainloopSm90TmaGmmaWarpSpecializedILi18ENS5_IJNS4_1CILi1EEENSA_ILi2EEESB_EEENS1_35KernelTmaWarpSpecializedCooperativeEEENS5_IJNSA_ILi128EEENSA_ILi64EEESH_EEEaNS5_IJlSB_lEEEaSJ_NS4_8TiledMMAINS4_8MMA_AtomIJNS4_4SM904GMMA26MMA_64x64x32_S32S8S8_SS_TNEEEENS4_6LayoutINS5_IJSC_SB_SB_EEENS5_IJSB_NSA_ILi0EEESS_EEEEENS5_IJNS4_10UnderscoreESV_SV_EEEEENS4_23SM90_TMA_LOAD_MULTICASTENS4_14ComposedLayoutINS4_7SwizzleILi2ELi4ELi3EEENS4_18smem_ptr_flag_bitsILi8EEENSQ_INS5_IJNSA_ILi8EEESH_EEENS5_IJSH_SB_EEEEEEEvNS4_8identityENS4_13SM90_TMA_LOADES18_vS19_EENS_8epilogue10collective6detail29Sm90TmaWarpSpecializedAdapterINS1D_15DefaultEpilogueIaSJ_SJ_NS1C_6thread17LinearCombinationIaLi1EiiLNS1H_9ScaleType4KindE0ELNS_15FloatRoundStyleE2EaEENS1_15EpilogueDefaultEEEEEvvEEEEvNT_6ParamsE:
        .type           _ZN7cutlass13device_kernelINS_4gemm6kernel13GemmUniversalIN4cute5tupleIJiiiiEEENS1_10collective13CollectiveMmaINS1_34MainloopSm90TmaGmmaWarpSpecializedILi18ENS5_IJNS4_1CILi1EEENSA_ILi2EEESB_EEENS1_35KernelTmaWarpSpecializedCooperativeEEENS5_IJNSA_ILi128EEENSA_ILi64EEESH_EEEaNS5_IJlSB_lEEEaSJ_NS4_8TiledMMAINS4_8MMA_AtomIJNS4_4SM904GMMA26MMA_64x64x32_S32S8S8_SS_TNEEEENS4_6LayoutINS5_IJSC_SB_SB_EEENS5_IJSB_NSA_ILi0EEESS_EEEEENS5_IJNS4_10UnderscoreESV_SV_EEEEENS4_23SM90_TMA_LOAD_MULTICASTENS4_14ComposedLayoutINS4_7SwizzleILi2ELi4ELi3EEENS4_18smem_ptr_flag_bitsILi8EEENSQ_INS5_IJNSA_ILi8EEESH_EEENS5_IJSH_SB_EEEEEEEvNS4_8identityENS4_13SM90_TMA_LOADES18_vS19_EENS_8epilogue10collective6detail29Sm90TmaWarpSpecializedAdapterINS1D_15DefaultEpilogueIaSJ_SJ_NS1C_6thread17LinearCombinationIaLi1EiiLNS1H_9ScaleType4KindE0ELNS_15FloatRoundStyleE2EaEENS1_15EpilogueDefaultEEEEEvvEEEEvNT_6ParamsE,@function
        .size           _ZN7cutlass13device_kernelINS_4gemm6kernel13GemmUniversalIN4cute5tupleIJiiiiEEENS1_10collective13CollectiveMmaINS1_34MainloopSm90TmaGmmaWarpSpecializedILi18ENS5_IJNS4_1CILi1EEENSA_ILi2EEESB_EEENS1_35KernelTmaWarpSpecializedCooperativeEEENS5_IJNSA_ILi128EEENSA_ILi64EEESH_EEEaNS5_IJlSB_lEEEaSJ_NS4_8TiledMMAINS4_8MMA_AtomIJNS4_4SM904GMMA26MMA_64x64x32_S32S8S8_SS_TNEEEENS4_6LayoutINS5_IJSC_SB_SB_EEENS5_IJSB_NSA_ILi0EEESS_EEEEENS5_IJNS4_10UnderscoreESV_SV_EEEEENS4_23SM90_TMA_LOAD_MULTICASTENS4_14ComposedLayoutINS4_7SwizzleILi2ELi4ELi3EEENS4_18smem_ptr_flag_bitsILi8EEENSQ_INS5_IJNSA_ILi8EEESH_EEENS5_IJSH_SB_EEEEEEEvNS4_8identityENS4_13SM90_TMA_LOADES18_vS19_EENS_8epilogue10collective6detail29Sm90TmaWarpSpecializedAdapterINS1D_15DefaultEpilogueIaSJ_SJ_NS1C_6thread17LinearCombinationIaLi1EiiLNS1H_9ScaleType4KindE0ELNS_15FloatRoundStyleE2EaEENS1_15EpilogueDefaultEEEEEvvEEEEvNT_6ParamsE,(.L_x_168 - _ZN7cutlass13device_kernelINS_4gemm6kernel13GemmUniversalIN4cute5tupleIJiiiiEEENS1_10collective13CollectiveMmaINS1_34MainloopSm90TmaGmmaWarpSpecializedILi18ENS5_IJNS4_1CILi1EEENSA_ILi2EEESB_EEENS1_35KernelTmaWarpSpecializedCooperativeEEENS5_IJNSA_ILi128EEENSA_ILi64EEESH_EEEaNS5_IJlSB_lEEEaSJ_NS4_8TiledMMAINS4_8MMA_AtomIJNS4_4SM904GMMA26MMA_64x64x32_S32S8S8_SS_TNEEEENS4_6LayoutINS5_IJSC_SB_SB_EEENS5_IJSB_NSA_ILi0EEESS_EEEEENS5_IJNS4_10UnderscoreESV_SV_EEEEENS4_23SM90_TMA_LOAD_MULTICASTENS4_14ComposedLayoutINS4_7SwizzleILi2ELi4ELi3EEENS4_18smem_ptr_flag_bitsILi8EEENSQ_INS5_IJNSA_ILi8EEESH_EEENS5_IJSH_SB_EEEEEEEvNS4_8identityENS4_13SM90_TMA_LOADES18_vS19_EENS_8epilogue10collective6detail29Sm90TmaWarpSpecializedAdapterINS1D_15DefaultEpilogueIaSJ_SJ_NS1C_6thread17LinearCombinationIaLi1EiiLNS1H_9ScaleType4KindE0ELNS_15FloatRoundStyleE2EaEENS1_15EpilogueDefaultEEEEEvvEEEEvNT_6ParamsE)
        .other          _ZN7cutlass13device_kernelINS_4gemm6kernel13GemmUniversalIN4cute5tupleIJiiiiEEENS1_10collective13CollectiveMmaINS1_34MainloopSm90TmaGmmaWarpSpecializedILi18ENS5_IJNS4_1CILi1EEENSA_ILi2EEESB_EEENS1_35KernelTmaWarpSpecializedCooperativeEEENS5_IJNSA_ILi128EEENSA_ILi64EEESH_EEEaNS5_IJlSB_lEEEaSJ_NS4_8TiledMMAINS4_8MMA_AtomIJNS4_4SM904GMMA26MMA_64x64x32_S32S8S8_SS_TNEEEENS4_6LayoutINS5_IJSC_SB_SB_EEENS5_IJSB_NSA_ILi0EEESS_EEEEENS5_IJNS4_10UnderscoreESV_SV_EEEEENS4_23SM90_TMA_LOAD_MULTICASTENS4_14ComposedLayoutINS4_7SwizzleILi2ELi4ELi3EEENS4_18smem_ptr_flag_bitsILi8EEENSQ_INS5_IJNSA_ILi8EEESH_EEENS5_IJSH_SB_EEEEEEEvNS4_8identityENS4_13SM90_TMA_LOADES18_vS19_EENS_8epilogue10collective6detail29Sm90TmaWarpSpecializedAdapterINS1D_15DefaultEpilogueIaSJ_SJ_NS1C_6thread17LinearCombinationIaLi1EiiLNS1H_9ScaleType4KindE0ELNS_15FloatRoundStyleE2EaEENS1_15EpilogueDefaultEEEEEvvEEEEvNT_6ParamsE,@"STO_CUDA_ENTRY STV_DEFAULT"
_ZN7cutlass13device_kernelINS_4gemm6kernel13GemmUniversalIN4cute5tupleIJiiiiEEENS1_10collective13CollectiveMmaINS1_34MainloopSm90TmaGmmaWarpSpecializedILi18ENS5_IJNS4_1CILi1EEENSA_ILi2EEESB_EEENS1_35KernelTmaWarpSpecializedCooperativeEEENS5_IJNSA_ILi128EEENSA_ILi64EEESH_EEEaNS5_IJlSB_lEEEaSJ_NS4_8TiledMMAINS4_8MMA_AtomIJNS4_4SM904GMMA26MMA_64x64x32_S32S8S8_SS_TNEEEENS4_6LayoutINS5_IJSC_SB_SB_EEENS5_IJSB_NSA_ILi0EEESS_EEEEENS5_IJNS4_10UnderscoreESV_SV_EEEEENS4_23SM90_TMA_LOAD_MULTICASTENS4_14ComposedLayoutINS4_7SwizzleILi2ELi4ELi3EEENS4_18smem_ptr_flag_bitsILi8EEENSQ_INS5_IJNSA_ILi8EEESH_EEENS5_IJSH_SB_EEEEEEEvNS4_8identityENS4_13SM90_TMA_LOADES18_vS19_EENS_8epilogue10collective6detail29Sm90TmaWarpSpecializedAdapterINS1D_15DefaultEpilogueIaSJ_SJ_NS1C_6thread17LinearCombinationIaLi1EiiLNS1H_9ScaleType4KindE0ELNS_15FloatRoundStyleE2EaEENS1_15EpilogueDefaultEEEEEvvEEEEvNT_6ParamsE:
[----:B------:R-:W0:Y:S01]  /*0000*/  LDC R1, c[0x0][0x28] ;  /* 0x00000a00ff017b82 */ /* 0x000e220000000800 */
[----:B------:R-:W1:Y:S01]  /*0010*/  S2R R18, SR_TID.X ;  /* 0x0000000000127919 */ /* 0x000e620000002100 */
[----:B------:R-:W-:Y:S01]  /*0020*/  ELECT P0, URZ, PT ;  /* 0x00000000003f782f */ /* 0x000fe20003800000 */
[----:B------:R-:W-:Y:S01]  /*0030*/  BSSY B0, `(.L_x_0) ;  /* 0x000000f000007945 */ /* 0x000fe20003800000 */
[--C-:B-1----:R-:W-:Y:S02]  /*0040*/  SHF.R.U32.HI R0, RZ, 0x5, R18.reuse ;  /* 0x00000005ff007819 */ /* 0x102fe40000011612 */
[----:B------:R-:W-:-:S03]  /*0050*/  SHF.R.U32.HI R3, RZ, 0x7, R18 ;  /* 0x00000007ff037819 */ /* 0x000fc60000011612 */
[----:B------:R-:W1:Y:S04]  /*0060*/  SHFL.IDX PT, R2, R0, RZ, 0x1f ;  /* 0x00001fff00027589 */ /* 0x000e6800000e0000 */
[----:B------:R2:W3:Y:S01]  /*0070*/  SHFL.IDX PT, R5, R3, RZ, 0x1f ;  /* 0x00001fff03057589 */ /* 0x0004e200000e0000 */
[----:B-1----:R-:W-:-:S13]  /*0080*/  ISETP.NE.OR P0, PT, R2, RZ, !P0 ;  /* 0x000000ff0200720c */ /* 0x002fda0004705670 */
[----:B0-23--:R-:W-:Y:S05]  /*0090*/  @P0 BRA `(.L_x_1) ;  /* 0x0000000000200947 */ /* 0x00dfea0003800000 */
[----:B------:R-:W-:Y:S02]  /*00a0*/  ULDC.64 UR4, c[0x0][0x198] ;  /* 0x0000660000047ab9 */ /* 0x000fe40000000a00 */
[----:B------:R-:W-:Y:S02]  /*00b0*/  UIADD3 UR6, UP0, UR4, 0xf0, URZ ;  /* 0x000000f004067890 */ /* 0x000fe4000ff1e03f */
[----:B------:R-:W-:Y:S02]  /*00c0*/  UIADD3 UR4, UP1, UR4, 0x1f0, URZ ;  /* 0x000001f004047890 */ /* 0x000fe4000ff3e03f */
[----:B------:R-:W-:Y:S02]  /*00d0*/  UIADD3.X UR7, URZ, UR5, URZ, UP0, !UPT ;  /* 0x000000053f077290 */ /* 0x000fe400087fe43f */
[----:B------:R-:W-:-:S07]  /*00e0*/  UIADD3.X UR5, URZ, UR5, URZ, UP1, !UPT ;  /* 0x000000053f057290 */ /* 0x000fce0008ffe43f */
[----:B------:R0:W-:Y:S02]  /*00f0*/  UTMACCTL.PF [UR6] ;  /* 0x00000000060079b9 */ /* 0x0001e40008040000 */
[----:B------:R0:W-:Y:S02]  /*0100*/  UTMACCTL.PF [UR4] ;  /* 0x00000000040079b9 */ /* 0x0001e40008040000 */
[----:B0-----:R-:W-:Y:S01]  /*0110*/  NOP ;  /* 0x0000000000007918 */ /* 0x001fe20000000000 */
.L_x_1:
[----:B------:R-:W-:Y:S05]  /*0120*/  BSYNC B0 ;  /* 0x0000000000007941 */ /* 0x000fea0003800000 */
.L_x_0:
[----:B------:R-:W0:Y:S02]  /*0130*/  SHFL.IDX PT, R3, R0, RZ, 0x1f ;  /* 0x00001fff00037589 */ /* 0x000e2400000e0000 */
[----:B0-----:R-:W-:-:S13]  /*0140*/  ISETP.NE.AND P0, PT, R3, RZ, PT ;  /* 0x000000ff0300720c */ /* 0x001fda0003f05270 */
[----:B------:R-:W-:Y:S05]  /*0150*/  @P0 BRA `(.L_x_2) ;  /* 0x0000000000d40947 */ /* 0x000fea0003800000 */
[----:B------:R-:W-:Y:S01]  /*0160*/  ELECT P0, URZ, PT ;  /* 0x00000000003f782f */ /* 0x000fe20003800000 */
[----:B------:R-:W-:-:S12]  /*0170*/  BSSY B0, `(.L_x_2) ;  /* 0x0000033000007945 */ /* 0x000fd80003800000 */
[----:B------:R-:W-:Y:S05]  /*0180*/  @!P0 BRA `(.L_x_3) ;  /* 0x0000000000c48947 */ /* 0x000fea0003800000 */
[----:B------:R-:W0:Y:S01]  /*0190*/  S2UR UR8, SR_CgaCtaId ;  /* 0x00000000000879c3 */ /* 0x000e220000008800 */
[----:B------:R-:W-:Y:S01]  /*01a0*/  UMOV UR4, 0x400 ;  /* 0x0000040000047882 */ /* 0x000fe20000000000 */
[----:B------:R-:W-:Y:S01]  /*01b0*/  UMOV UR5, 0x1 ;  /* 0x0000000100057882 */ /* 0x000fe20000000000 */
[----:B------:R-:W-:Y:S02]  /*01c0*/  UMOV UR6, 0x4 ;  /* 0x0000000400067882 */ /* 0x000fe40000000000 */
[----:B------:R-:W-:-:S04]  /*01d0*/  UIADD3 UR6, -UR6, 0x100000, URZ ;  /* 0x0010000006067890 */ /* 0x000fc8000fffe13f */
[----:B------:R-:W-:Y:S02]  /*01e0*/  USHF.L.U32 UR7, UR6, 0xb, URZ ;  /* 0x0000000b06077899 */ /* 0x000fe4000800063f */
[----:B------:R-:W-:Y:S02]  /*01f0*/  USHF.L.U32 UR6, UR6, 0x1, URZ ;  /* 0x0000000106067899 */ /* 0x000fe4000800063f */
[----:B0-----:R-:W-:Y:S02]  /*0200*/  ULEA UR8, UR8, UR4, 0x18 ;  /* 0x0000000408087291 */ /* 0x001fe4000f8ec03f */
[----:B------:R-:W-:-:S04]  /*0210*/  UIADD3 UR4, -UR5, 0x100000, URZ ;  /* 0x0010000005047890 */ /* 0x000fc8000fffe13f */
[----:B------:R-:W-:Y:S02]  /*0220*/  USHF.L.U32 UR5, UR4, 0xb, URZ ;  /* 0x0000000b04057899 */ /* 0x000fe4000800063f */
[----:B------:R-:W-:Y:S01]  /*0230*/  USHF.L.U32 UR4, UR4, 0x1, URZ ;  /* 0x0000000104047899 */ /* 0x000fe2000800063f */
[----:B------:R-:W0:Y:S11]  /*0240*/  FENCE.VIEW.ASYNC.S ;  /* 0x00000000000073c6 */ /* 0x000e360000000000 */
[----:B0-----:R0:W1:Y:S01]  /*0250*/  SYNCS.EXCH.64 URZ, [UR8], UR4 ;  /* 0x00000004083f75b2 */ /* 0x0010620008000100 */
[----:B------:R0:W2:Y:S01]  /*0260*/  SYNCS.EXCH.64 URZ, [UR8+0x90], UR6 ;  /* 0x00009006083f75b2 */ /* 0x0000a20008000100 */
[----:B------:R0:W3:Y:S01]  /*0270*/  SYNCS.EXCH.64 URZ, [UR8+0x8], UR4 ;  /* 0x00000804083f75b2 */ /* 0x0000e20008000100 */
[----:B------:R0:W4:Y:S01]  /*0280*/  SYNCS.EXCH.64 URZ, [UR8+0x98], UR6 ;  /* 0x00009806083f75b2 */ /* 0x0001220008000100 */
[----:B------:R0:W0:Y:S01]  /*0290*/  SYNCS.EXCH.64 URZ, [UR8+0x10], UR4 ;  /* 0x00001004083f75b2 */ /* 0x0000220008000100 */
        /* <DEDUP_REMOVED lines=31> */
[----:B-1234-:R-:W-:Y:S01]  /*0490*/  NOP ;  /* 0x0000000000007918 */ /* 0x01efe20000000000 */
.L_x_3:
[----:B0-----:R-:W-:Y:S05]  /*04a0*/  BSYNC B0 ;  /* 0x0000000000007941 */ /* 0x001fea0003800000 */
.L_x_2:
[----:B------:R-:W-:Y:S01]  /*04b0*/  SHF.R.S32.HI R7, RZ, 0x1f, R18 ;  /* 0x0000001fff077819 */ /* 0x000fe20000011412 */
[----:B------:R-:W0:Y:S01]  /*04c0*/  SHFL.IDX PT, R0, R0, RZ, 0x1f ;  /* 0x00001fff00007589 */ /* 0x000e2200000e0000 */
[----:B------:R-:W1:Y:S01]  /*04d0*/  S2UR UR8, SR_CTAID.X ;  /* 0x00000000000879c3 */ /* 0x000e620000002500 */
[----:B------:R-:W-:Y:S02]  /*04e0*/  ELECT P0, URZ, PT ;  /* 0x00000000003f782f */ /* 0x000fe40003800000 */
[----:B------:R-:W-:Y:S01]  /*04f0*/  LEA.HI R7, R7, R18, RZ, 0x7 ;  /* 0x0000001207077211 */ /* 0x000fe200078f38ff */
[----:B------:R-:W2:Y:S01]  /*0500*/  S2R R4, SR_CTAID.Y ;  /* 0x0000000000047919 */ /* 0x000ea20000002600 */
[----:B------:R-:W-:Y:S01]  /*0510*/  ULDC UR4, c[0x0][0x154] ;  /* 0x0000550000047ab9 */ /* 0x000fe20000000800 */
[----:B------:R-:W-:Y:S01]  /*0520*/  NOP ;  /* 0x0000000000007918 */ /* 0x000fe20000000000 */
[----:B------:R-:W-:Y:S01]  /*0530*/  LOP3.LUT R7, R7, 0xffffff80, RZ, 0xc0, !PT ;  /* 0xffffff8007077812 */ /* 0x000fe200078ec0ff */
[----:B------:R-:W-:Y:S01]  /*0540*/  NOP ;  /* 0x0000000000007918 */ /* 0x000fe20000000000 */
[----:B------:R-:W3:Y:S03]  /*0550*/  LDC R12, c[0x0][0x140] ;  /* 0x00005000ff0c7b82 */ /* 0x000ee60000000800 */
[----:B------:R-:W-:-:S05]  /*0560*/  IMAD.IADD R7, R18, 0x1, -R7 ;  /* 0x0000000112077824 */ /* 0x000fca00078e0a07 */
[----:B------:R-:W-:Y:S02]  /*0570*/  SHF.R.S32.HI R6, RZ, 0x1f, R7 ;  /* 0x0000001fff067819 */ /* 0x000fe40000011407 */
[----:B------:R-:W-:Y:S02]  /*0580*/  LOP3.LUT P2, RZ, R7, 0x7, RZ, 0xc0, !PT ;  /* 0x0000000707ff7812 */ /* 0x000fe4000784c0ff */
[----:B------:R-:W-:Y:S02]  /*0590*/  LEA.HI R6, R6, R7, RZ, 0x3 ;  /* 0x0000000706067211 */ /* 0x000fe400078f18ff */
[----:B0-----:R-:W-:Y:S02]  /*05a0*/  ISETP.NE.OR P0, PT, R0, RZ, !P0 ;  /* 0x000000ff0000720c */ /* 0x001fe40004705670 */
[--C-:B------:R-:W-:Y:S02]  /*05b0*/  SHF.R.S32.HI R0, RZ, 0x3, R6.reuse ;  /* 0x00000003ff007819 */ /* 0x100fe40000011406 */
[----:B------:R-:W-:-:S02]  /*05c0*/  SHF.R.S32.HI R9, RZ, 0x1f, R6 ;  /* 0x0000001fff097819 */ /* 0x000fc40000011406 */
[----:B------:R-:W-:Y:S02]  /*05d0*/  SHF.R.S32.HI R6, RZ, 0x1f, R3 ;  /* 0x0000001fff067819 */ /* 0x000fe40000011403 */
[----:B------:R-:W-:Y:S02]  /*05e0*/  LEA.HI R9, R9, R0, RZ, 0x2 ;  /* 0x0000000009097211 */ /* 0x000fe400078f10ff */
[----:B------:R-:W-:Y:S02]  /*05f0*/  LEA.HI R6, R6, R3, RZ, 0x2 ;  /* 0x0000000306067211 */ /* 0x000fe400078f10ff */
[----:B--2---:R-:W-:Y:S01]  /*0600*/  I2FP.F32.U32 R8, R4 ;  /* 0x0000000400087245 */ /* 0x004fe20000201000 */
[----:B------:R-:W-:Y:S01]  /*0610*/  VOTEU.ALL UP0, P0 ;  /* 0x00000000003f7886 */ /* 0x000fe20000000000 */
[----:B------:R-:W-:Y:S01]  /*0620*/  LOP3.LUT R6, R6, 0x3ffffffc, RZ, 0xc0, !PT ;  /* 0x3ffffffc06067812 */ /* 0x000fe200078ec0ff */
[----:B------:R-:W-:Y:S01]  /*0630*/  VOTEU.ALL UP1, P0 ;  /* 0x00000000003f7886 */ /* 0x000fe20000020000 */
[----:B------:R-:W-:Y:S01]  /*0640*/  LOP3.LUT R9, R9, 0xfffffffc, RZ, 0xc0, !PT ;  /* 0xfffffffc09097812 */ /* 0x000fe200078ec0ff */
[----:B------:R-:W-:Y:S01]  /*0650*/  FMUL R10, R8, UR4 ;  /* 0x00000004080a7c20 */ /* 0x000fe20008400000 */
[----:B------:R-:W0:Y:S01]  /*0660*/  @!UP0 S2UR UR7, SR_CgaCtaId ;  /* 0x00000000000789c3 */ /* 0x000e220000008800 */
[----:B------:R-:W-:Y:S01]  /*0670*/  IMAD.IADD R11, R3, 0x1, -R6 ;  /* 0x00000001030b7824 */ /* 0x000fe200078e0a06 */
[----:B-1----:R-:W-:Y:S01]  /*0680*/  I2FP.F32.U32 R6, UR8 ;  /* 0x0000000800067c45 */ /* 0x002fe20008201000 */
[----:B------:R-:W-:Y:S01]  /*0690*/  IMAD.IADD R0, R0, 0x1, -R9 ;  /* 0x0000000100007824 */ /* 0x000fe200078e0a09 */
[----:B------:R-:W-:Y:S01]  /*06a0*/  ULDC UR4, c[0x0][0x150] ;  /* 0x0000540000047ab9 */ /* 0x000fe20000000800 */
[----:B------:R-:W1:Y:S01]  /*06b0*/  F2I.U32.TRUNC.NTZ R10, R10 ;  /* 0x0000000a000a7305 */ /* 0x000e62000020f000 */
[----:B------:R-:W-:Y:S01]  /*06c0*/  SHF.R.S32.HI R3, RZ, 0x1f, R2 ;  /* 0x0000001fff037819 */ /* 0x000fe20000011402 */
[----:B------:R-:W-:Y:S01]  /*06d0*/  FMUL R6, R6, UR4 ;  /* 0x0000000406067c20 */ /* 0x000fe20008400000 */
[----:B------:R-:W2:Y:S01]  /*06e0*/  LDC R9, c[0x0][0x148] ;  /* 0x00005200ff097b82 */ /* 0x000ea20000000800 */
[----:B------:R-:W-:Y:S01]  /*06f0*/  IMAD R11, R11, 0x4, R0 ;  /* 0x000000040b0b7824 */ /* 0x000fe200078e0200 */
[----:B------:R-:W-:Y:S01]  /*0700*/  LEA.HI R3, R3, R2, RZ, 0x2 ;  /* 0x0000000203037211 */ /* 0x000fe200078f10ff */
[----:B------:R-:W-:Y:S01]  /*0710*/  UMOV UR4, 0x20 ;  /* 0x0000002000047882 */ /* 0x000fe20000000000 */
[----:B------:R-:W-:Y:S01]  /*0720*/  @!UP0 UMOV UR6, 0x400 ;  /* 0x0000040000068882 */ /* 0x000fe20000000000 */
[----:B------:R-:W4:Y:S01]  /*0730*/  F2I.U32.TRUNC.NTZ R6, R6 ;  /* 0x0000000600067305 */ /* 0x000f22000020f000 */
[----:B------:R-:W-:Y:S01]  /*0740*/  LOP3.LUT R3, R3, 0xfffffffc, RZ, 0xc0, !PT ;  /* 0xfffffffc03037812 */ /* 0x000fe200078ec0ff */
[----:B------:R-:W-:Y:S01]  /*0750*/  IMAD.SHL.U32 R22, R11, 0x4, RZ ;  /* 0x000000040b167824 */ /* 0x000fe200078e00ff */
[----:B------:R-:W5:Y:S01]  /*0760*/  LDC R8, c[0x0][0x144] ;  /* 0x00005100ff087b82 */ /* 0x000f620000000800 */
[----:B------:R-:W-:-:S04]  /*0770*/  @!UP0 UIADD3 UR4, -UR4, 0x100000, URZ ;  /* 0x0010000004048890 */ /* 0x000fc8000fffe13f */
[----:B------:R-:W-:Y:S02]  /*0780*/  @!UP0 USHF.L.U32 UR5, UR4, 0xb, URZ ;  /* 0x0000000b04058899 */ /* 0x000fe4000800063f */
[----:B------:R-:W-:Y:S01]  /*0790*/  @!UP0 USHF.L.U32 UR4, UR4, 0x1, URZ ;  /* 0x0000000104048899 */ /* 0x000fe2000800063f */
[----:B---3--:R-:W-:Y:S01]  /*07a0*/  ISETP.EQ.U32.AND P3, PT, R12, 0x1, PT ;  /* 0x000000010c00780c */ /* 0x008fe20003f62070 */
[----:B------:R-:W-:Y:S01]  /*07b0*/  IMAD.IADD R0, R2, 0x1, -R3 ;  /* 0x0000000102007824 */ /* 0x000fe200078e0a03 */
[----:B------:R-:W-:Y:S01]  /*07c0*/  LOP3.LUT R22, R11, 0xc, R22, 0x78, !PT ;  /* 0x0000000c0b167812 */ /* 0x000fe200078e7816 */
[----:B-1----:R-:W-:Y:S01]  /*07d0*/  IMAD.MOV R14, RZ, RZ, -R10 ;  /* 0x000000ffff0e7224 */ /* 0x002fe200078e0a0a */
[----:B0-----:R-:W-:Y:S02]  /*07e0*/  @!UP0 ULEA UR6, UR7, UR6, 0x18 ;  /* 0x0000000607068291 */ /* 0x001fe4000f8ec03f */
[----:B------:R-:W-:Y:S01]  /*07f0*/  ISETP.NE.AND P1, PT, R0, 0x3, PT ;  /* 0x000000030000780c */ /* 0x000fe20003f25270 */
[----:B------:R-:W-:Y:S01]  /*0800*/  VOTEU.ALL UP0, P0 ;  /* 0x00000000003f7886 */ /* 0x000fe20000000000 */
[----:B------:R-:W-:Y:S01]  /*0810*/  ISETP.LT.U32.AND P0, PT, R22, 0x2, !P2 ;  /* 0x000000021600780c */ /* 0x000fe20005701070 */
[----:B----4-:R-:W-:Y:S01]  /*0820*/  IMAD.MOV R3, RZ, RZ, -R6 ;  /* 0x000000ffff037224 */ /* 0x010fe200078e0a06 */
[----:B------:R-:W-:-:S02]  /*0830*/  ISETP.EQ.OR P1, PT, R0, RZ, !P1 ;  /* 0x000000ff0000720c */ /* 0x000fc40004f22670 */
[----:B------:R-:W-:Y:S01]  /*0840*/  ISETP.NE.AND P2, PT, R5, RZ, PT ;  /* 0x000000ff0500720c */ /* 0x000fe20003f45270 */
[----:B--2---:R-:W-:Y:S01]  /*0850*/  IMAD R7, R9, R14, R4 ;  /* 0x0000000e09077224 */ /* 0x004fe200078e0204 */
[----:B------:R-:W-:Y:S01]  /*0860*/  ISETP.EQ.AND P1, PT, R5, RZ, P1 ;  /* 0x000000ff0500720c */ /* 0x000fe20000f22270 */
[----:B------:R-:W0:Y:S02]  /*0870*/  FENCE.VIEW.ASYNC.S ;  /* 0x00000000000073c6 */ /* 0x000e240000000000 */
[----:B0-----:R0:W1:Y:S01]  /*0880*/  @!UP0 SYNCS.EXCH.64 URZ, [UR6+0x130], UR4 ;  /* 0x00013004063f85b2 */ /* 0x0010620008000100 */
[----:B------:R-:W-:Y:S02]  /*0890*/  ISETP.NE.AND P4, PT, R7, R22, PT ;  /* 0x000000160700720c */ /* 0x000fe40003f85270 */
[----:B------:R-:W-:Y:S01]  /*08a0*/  SEL R19, RZ, 0x1, !P1 ;  /* 0x00000001ff137807 */ /* 0x000fe20004800000 */
[----:B-----5:R-:W-:Y:S02]  /*08b0*/  IMAD R3, R8, R3, UR8 ;  /* 0x0000000808037e24 */ /* 0x020fe4000f8e0203 */
[----:B------:R-:W-:-:S03]  /*08c0*/  VIADD R8, R5, 0xffffffff ;  /* 0xffffffff05087836 */ /* 0x000fc60000000000 */
[----:B------:R-:W-:Y:S02]  /*08d0*/  ISETP.EQ.OR P4, PT, R3, RZ, !P4 ;  /* 0x000000ff0300720c */ /* 0x000fe40006782670 */
[----:B------:R-:W-:Y:S02]  /*08e0*/  ISETP.GE.U32.AND P5, PT, R8, 0x2, PT ;  /* 0x000000020800780c */ /* 0x000fe40003fa6070 */
[----:B------:R-:W-:Y:S02]  /*08f0*/  PLOP3.LUT P0, PT, P0, P4, PT, 0x80, 0x0 ;  /* 0x000000000000781c */ /* 0x000fe40000709070 */
[----:B------:R-:W-:Y:S01]  /*0900*/  SEL R19, R19, 0x2, P5 ;  /* 0x0000000213137807 */ /* 0x000fe20002800000 */
[----:B------:R0:W2:Y:S01]  /*0910*/  @!UP1 SYNCS.EXCH.64 URZ, [UR6+0x138], UR4 ;  /* 0x00013804063f95b2 */ /* 0x0000a20008000100 */
[----:B------:R-:W-:Y:S01]  /*0920*/  P2R R58, PR, RZ, 0x1 ;  /* 0x00000001ff3a7803 */ /* 0x000fe20000000000 */
[----:B------:R-:W-:Y:S01]  /*0930*/  NOP ;  /* 0x0000000000007918 */ /* 0x000fe20000000000 */
[----:B------:R-:W-:Y:S07]  /*0940*/  @!P3 BRA `(.L_x_4) ;  /* 0x000000000008b947 */ /* 0x000fee0003800000 */
[----:B-12---:R-:W-:Y:S01]  /*0950*/  UCGABAR_ARV ;  /* 0x00000000000079c7 */ /* 0x006fe20008000000 */
[----:B------:R-:W-:Y:S05]  /*0960*/  BRA `(.L_x_5) ;  /* 0x0000000000047947 */ /* 0x000fea0003800000 */
.L_x_4:
[----:B-12---:R-:W-:Y:S01]  /*0970*/  NOP ;  /* 0x0000000000007918 */ /* 0x006fe20000000000 */
.L_x_5:
[----:B------:R-:W1:Y:S01]  /*0980*/  LDC R2, c[0x0][0x65c] ;  /* 0x00019700ff027b82 */ /* 0x000e620000000800 */
[----:B------:R-:W-:Y:S02]  /*0990*/  IMAD.U32 R6, RZ, RZ, UR8 ;  /* 0x00000008ff067e24 */ /* 0x000fe4000f8e00ff */
[----:B------:R-:W-:Y:S01]  /*09a0*/  IMAD.MOV.U32 R7, RZ, RZ, RZ ;  /* 0x000000ffff077224 */ /* 0x000fe200078e00ff */
[----:B-1----:R-:W-:-:S04]  /*09b0*/  ISETP.NE.AND P1, PT, R2, 0x1, PT ;  /* 0x000000010200780c */ /* 0x002fc80003f25270 */
[----:B------:R-:W-:-:S09]  /*09c0*/  P2R R5, PR, RZ, 0x2 ;  /* 0x00000002ff057803 */ /* 0x000fd20000000000 */
[----:B------:R-:W1:Y:S01]  /*09d0*/  @P1 LDC R17, c[0x0][0x10] ;  /* 0x00000400ff111b82 */ /* 0x000e620000000800 */
[----:B------:R-:W-:Y:S02]  /*09e0*/  @P1 IMAD.MOV.U32 R5, RZ, RZ, RZ ;  /* 0x000000ffff051224 */ /* 0x000fe400078e00ff */
[----:B------:R-:W-:-:S05]  /*09f0*/  @P1 IMAD.MOV.U32 R13, RZ, RZ, RZ ;  /* 0x000000ffff0d1224 */ /* 0x000fca00078e00ff */
[----:B------:R-:W2:Y:S01]  /*0a00*/  @!P1 LDC R11, c[0x0][0xc] ;  /* 0x00000300ff0b9b82 */ /* 0x000ea20000000800 */
[----:B-1----:R-:W-:-:S04]  /*0a10*/  @P1 IMAD.WIDE.U32 R16, R17, UR8, R4 ;  /* 0x0000000811101c25 */ /* 0x002fc8000f8e0004 */
[----:B------:R-:W-:Y:S02]  /*0a20*/  @P1 IMAD.IADD R17, R17, 0x1, R13 ;  /* 0x0000000111111824 */ /* 0x000fe400078e020d */
[----:B--2---:R-:W-:-:S04]  /*0a30*/  @!P1 IMAD.WIDE.U32 R6, R4, R11, R6 ;  /* 0x0000000b04069225 */ /* 0x004fc800078e0006 */
[----:B------:R-:W-:Y:S02]  /*0a40*/  @!P1 IMAD.MOV.U32 R16, RZ, RZ, R6 ;  /* 0x000000ffff109224 */ /* 0x000fe400078e0006 */
[----:B------:R-:W-:Y:S01]  /*0a50*/  @!P1 IMAD.MOV.U32 R17, RZ, RZ, R7 ;  /* 0x000000ffff119224 */ /* 0x000fe200078e0007 */
[----:B------:R-:W-:Y:S06]  /*0a60*/  @!P3 BRA `(.L_x_6) ;  /* 0x00000000000cb947 */ /* 0x000fec0003800000 */
[----:B------:R-:W-:Y:S01]  /*0a70*/  UCGABAR_WAIT ;  /* 0x0000000000007dc7 */ /* 0x000fe20008000000 */
[----:B------:R-:W-:Y:S01]  /*0a80*/  CCTL.IVALL ;  /* 0x00000000ff00798f */ /* 0x000fe20002000000 */
[----:B------:R-:W-:Y:S05]  /*0a90*/  BRA `(.L_x_7) ;  /* 0x0000000000047947 */ /* 0x000fea0003800000 */
.L_x_6:
[----:B------:R-:W-:Y:S06]  /*0aa0*/  BAR.SYNC.DEFER_BLOCKING 0x0 ;  /* 0x0000000000007b1d */ /* 0x000fec0000010000 */
.L_x_7:
[----:B------:R-:W-:Y:S05]  /*0ab0*/  @!P2 BRA `(.L_x_8) ;  /* 0x000000380008a947 */ /* 0x000fea0003800000 */
[----:B------:R-:W-:-:S13]  /*0ac0*/  ISETP.GT.U32.AND P0, PT, R8, 0x1, PT ;  /* 0x000000010800780c */ /* 0x000fda0003f04070 */
[----:B0-----:R-:W-:Y:S05]  /*0ad0*/  @P0 EXIT ;  /* 0x000000000000094d */ /* 0x001fea0003800000 */
[----:B------:R-:W-:Y:S01]  /*0ae0*/  ULDC.64 UR4, c[0x0][0x650] ;  /* 0x0001940000047ab9 */ /* 0x000fe20000000a00 */
[----:B------:R-:W-:Y:S01]  /*0af0*/  PRMT R0, RZ, 0x7610, R0 ;  /* 0x00007610ff007816 */ /* 0x000fe20000000000 */
[----:B------:R-:W-:Y:S01]  /*0b00*/  IMAD.MOV.U32 R59, RZ, RZ, -0x1 ;  /* 0xffffffffff3b7424 */ /* 0x000fe200078e00ff */
[----:B------:R-:W-:Y:S01]  /*0b10*/  ISETP.GE.U32.AND P0, PT, R16, UR4, PT ;  /* 0x0000000410007c0c */ /* 0x000fe2000bf06070 */
[----:B------:R-:W-:Y:S02]  /*0b20*/  IMAD.MOV.U32 R60, RZ, RZ, -0x1 ;  /* 0xffffffffff3c7424 */ /* 0x000fe400078e00ff */
[----:B------:R-:W-:Y:S01]  /*0b30*/  IMAD.MOV.U32 R61, RZ, RZ, -0x1 ;  /* 0xffffffffff3d7424 */ /* 0x000fe200078e00ff */
[----:B------:R-:W-:-:S13]  /*0b40*/  ISETP.GE.U32.AND.EX P0, PT, R17, UR5, PT, P0 ;  /* 0x0000000511007c0c */ /* 0x000fda000bf06100 */
[----:B------:R-:W-:Y:S05]  /*0b50*/  @P0 BRA `(.L_x_9) ;  /* 0x0000000400280947 */ /* 0x000fea0003800000 */
[----:B------:R-:W0:Y:S01]  /*0b60*/  LDC.64 R20, c[0x0][0x628] ;  /* 0x00018a00ff147b82 */ /* 0x000e220000000a00 */
[----:B------:R-:W-:Y:S02]  /*0b70*/  IMAD.MOV.U32 R6, RZ, RZ, R16 ;  /* 0x000000ffff067224 */ /* 0x000fe400078e0010 */
[----:B------:R-:W-:-:S05]  /*0b80*/  IMAD.MOV.U32 R7, RZ, RZ, R17 ;  /* 0x000000ffff077224 */ /* 0x000fca00078e0011 */
[----:B------:R-:W1:Y:S08]  /*0b90*/  LDC R0, c[0x0][0x630] ;  /* 0x00018c00ff007b82 */ /* 0x000e700000000800 */
[----:B------:R-:W2:Y:S01]  /*0ba0*/  LDC.64 R24, c[0x0][0x620] ;  /* 0x00018800ff187b82 */ /* 0x000ea20000000a00 */
[----:B0-----:R-:W-:-:S04]  /*0bb0*/  ISETP.NE.U32.AND P0, PT, R20, RZ, PT ;  /* 0x000000ff1400720c */ /* 0x001fc80003f05070 */
[----:B------:R-:W-:-:S13]  /*0bc0*/  ISETP.NE.AND.EX P0, PT, R21, RZ, PT, P0 ;  /* 0x000000ff1500720c */ /* 0x000fda0003f05300 */
[----:B-12---:R-:W-:Y:S05]  /*0bd0*/  @!P0 BRA `(.L_x_10) ;  /* 0x0000000000288947 */ /* 0x006fea0003800000 */
[----:B------:R-:W0:Y:S02]  /*0be0*/  LDC R13, c[0x0][0x634] ;  /* 0x00018d00ff0d7b82 */ /* 0x000e240000000800 */
[----:B0-----:R-:W-:-:S05]  /*0bf0*/  IADD3 R13, P0, R16, R13, RZ ;  /* 0x0000000d100d7210 */ /* 0x001fca0007f1e0ff */
[----:B------:R-:W-:-:S04]  /*0c00*/  IMAD.X R15, RZ, RZ, R17, P0 ;  /* 0x000000ffff0f7224 */ /* 0x000fc800000e0611 */
[----:B------:R-:W-:-:S04]  /*0c10*/  IMAD.WIDE.U32 R6, R15, R20, RZ ;  /* 0x000000140f067225 */ /* 0x000fc800078e00ff */
[----:B------:R-:W-:-:S04]  /*0c20*/  IMAD.WIDE.U32 R10, P0, R13, R21, R6 ;  /* 0x000000150d0a7225 */ /* 0x000fc80007800006 */
[----:B------:R-:W-:-:S04]  /*0c30*/  IMAD.WIDE.U32 R6, R13, R20, RZ ;  /* 0x000000140d067225 */ /* 0x000fc800078e00ff */
[----:B------:R-:W-:Y:S01]  /*0c40*/  IMAD.X R13, RZ, RZ, RZ, P0 ;  /* 0x000000ffff0d7224 */ /* 0x000fe200000e06ff */
[----:B------:R-:W-:Y:S01]  /*0c50*/  IADD3 RZ, P0, R7, R10, RZ ;  /* 0x0000000a07ff7210 */ /* 0x000fe20007f1e0ff */
[----:B------:R-:W-:-:S04]  /*0c60*/  IMAD.MOV.U32 R12, RZ, RZ, R11 ;  /* 0x000000ffff0c7224 */ /* 0x000fc800078e000b */
[----:B------:R-:W-:-:S08]  /*0c70*/  IMAD.WIDE.U32.X R6, R15, R21, R12, P0 ;  /* 0x000000150f067225 */ /* 0x000fd000000e040c */
.L_x_10:
[----:B------:R-:W0:Y:S01]  /*0c80*/  LDC.64 R20, c[0x0][0x640] ;  /* 0x00019000ff147b82 */ /* 0x000e220000000a00 */
[--C-:B------:R-:W-:Y:S01]  /*0c90*/  SHF.R.U64 R61, R6, R0, R7.reuse ;  /* 0x00000000063d7219 */ /* 0x100fe20000001207 */
[----:B------:R-:W-:Y:S01]  /*0ca0*/  IMAD R28, R9, R14, R4 ;  /* 0x0000000e091c7224 */ /* 0x000fe200078e0204 */
[----:B------:R-:W-:Y:S02]  /*0cb0*/  SHF.R.U32.HI R0, RZ, R0, R7 ;  /* 0x00000000ff007219 */ /* 0x000fe40000011607 */
[----:B------:R-:W-:-:S03]  /*0cc0*/  IADD3 R5, P0, RZ, -R61, RZ ;  /* 0x8000003dff057210 */ /* 0x000fc60007f1e0ff */
[----:B------:R-:W1:Y:S02]  /*0cd0*/  LDC R8, c[0x0][0x618] ;  /* 0x00018600ff087b82 */ /* 0x000e640000000800 */
[----:B------:R-:W-:-:S04]  /*0ce0*/  IMAD.X R7, RZ, RZ, ~R0, P0 ;  /* 0x000000ffff077224 */ /* 0x000fc800000e0e00 */
[-C--:B------:R-:W-:Y:S02]  /*0cf0*/  IMAD R0, R7, R24.reuse, RZ ;  /* 0x0000001807007224 */ /* 0x080fe400078e02ff */
[----:B------:R-:W2:Y:S01]  /*0d00*/  LDC R11, c[0x0][0x608] ;  /* 0x00018200ff0b7b82 */ /* 0x000ea20000000800 */
[----:B------:R-:W-:-:S04]  /*0d10*/  IMAD.WIDE.U32 R6, R5, R24, R16 ;  /* 0x0000001805067225 */ /* 0x000fc800078e0010 */
[----:B------:R-:W-:Y:S02]  /*0d20*/  IMAD R5, R5, R25, R0 ;  /* 0x0000001905057224 */ /* 0x000fe400078e0200 */
[----:B------:R-:W-:Y:S01]  /*0d30*/  IMAD.MOV.U32 R25, RZ, RZ, 0x1 ;  /* 0x00000001ff197424 */ /* 0x000fe200078e00ff */
[----:B------:R-:W3:Y:S01]  /*0d40*/  LDC R12, c[0x0][0x658] ;  /* 0x00019600ff0c7b82 */ /* 0x000ee20000000800 */
[----:B0-----:R-:W-:Y:S01]  /*0d50*/  ISETP.NE.U32.AND P0, PT, R20, RZ, PT ;  /* 0x000000ff1400720c */ /* 0x001fe20003f05070 */
[----:B------:R-:W-:Y:S02]  /*0d60*/  IMAD.IADD R5, R7, 0x1, R5 ;  /* 0x0000000107057824 */ /* 0x000fe400078e0205 */
[----:B------:R-:W-:Y:S01]  /*0d70*/  IMAD.MOV.U32 R7, RZ, RZ, -0x1 ;  /* 0xffffffffff077424 */ /* 0x000fe200078e00ff */
[----:B------:R-:W-:-:S03]  /*0d80*/  ISETP.NE.AND.EX P0, PT, R21, RZ, PT, P0 ;  /* 0x000000ff1500720c */ /* 0x000fc60003f05300 */
[----:B------:R-:W0:Y:S01]  /*0d90*/  LDC R15, c[0x0][0x600] ;  /* 0x00018000ff0f7b82 */ /* 0x000e220000000800 */
[-CC-:B-1----:R-:W-:Y:S02]  /*0da0*/  SHF.R.U64 R13, R6, R8.reuse, R5.reuse ;  /* 0x00000008060d7219 */ /* 0x182fe40000001205 */
[----:B------:R-:W-:-:S05]  /*0db0*/  SHF.R.U32.HI R0, RZ, R8, R5 ;  /* 0x00000008ff007219 */ /* 0x000fca0000011605 */
[----:B------:R-:W1:Y:S01]  /*0dc0*/  LDC R23, c[0x0][0x648] ;  /* 0x00019200ff177b82 */ /* 0x000e620000000800 */
[-CC-:B--2---:R-:W-:Y:S02]  /*0dd0*/  SHF.R.U64 R27, R13, R11.reuse, R0.reuse ;  /* 0x0000000b0d1b7219 */ /* 0x184fe40000001200 */
[----:B------:R-:W-:-:S05]  /*0de0*/  SHF.R.U32.HI R5, RZ, R11, R0 ;  /* 0x0000000bff057219 */ /* 0x000fca0000011600 */
[----:B------:R-:W2:Y:S01]  /*0df0*/  LDC R24, c[0x0][0x638] ;  /* 0x00018e00ff187b82 */ /* 0x000ea20000000800 */
[-CC-:B---3--:R-:W-:Y:S02]  /*0e00*/  SHF.R.U64 R14, R27, R12.reuse, R5.reuse ;  /* 0x0000000c1b0e7219 */ /* 0x188fe40000001205 */
[-C--:B------:R-:W-:Y:S02]  /*0e10*/  SHF.L.U32 R0, R7, R12.reuse, RZ ;  /* 0x0000000c07007219 */ /* 0x080fe400000006ff */
[----:B------:R-:W-:Y:S01]  /*0e20*/  SHF.R.U32.HI R5, RZ, R12, R5 ;  /* 0x0000000cff057219 */ /* 0x000fe20000011605 */
[----:B------:R-:W-:Y:S01]  /*0e30*/  IMAD.MOV.U32 R4, RZ, RZ, R14 ;  /* 0x000000ffff047224 */ /* 0x000fe200078e000e */
[----:B------:R-:W-:Y:S01]  /*0e40*/  LOP3.LUT R10, RZ, R0, RZ, 0x33, !PT ;  /* 0x00000000ff0a7212 */ /* 0x000fe200078e33ff */
[----:B------:R-:W3:Y:S01]  /*0e50*/  LDC R26, c[0x0][0x610] ;  /* 0x00018400ff1a7b82 */ /* 0x000ee20000000800 */
[----:B------:R-:W-:Y:S05]  /*0e60*/  @!P0 BRA `(.L_x_11) ;  /* 0x0000000000288947 */ /* 0x000fea0003800000 */
[----:B------:R-:W4:Y:S02]  /*0e70*/  LDC R9, c[0x0][0x64c] ;  /* 0x00019300ff097b82 */ /* 0x000f240000000800 */
[----:B----4-:R-:W-:-:S05]  /*0e80*/  IADD3 R9, P0, R14, R9, RZ ;  /* 0x000000090e097210 */ /* 0x010fca0007f1e0ff */
        /* <DEDUP_REMOVED lines=8> */
.L_x_11:
[----:B-1----:R-:W-:Y:S01]  /*0f10*/  SHF.R.U64 R4, R4, R23, R5 ;  /* 0x0000001704047219 */ /* 0x002fe20000001205 */
[----:B0-----:R-:W-:Y:S01]  /*0f20*/  VIADD R6, R15, 0xffffffff ;  /* 0xffffffff0f067836 */ /* 0x001fe20000000000 */
[----:B------:R-:W-:Y:S02]  /*0f30*/  SHF.L.U32 R0, R25, R12, RZ ;  /* 0x0000000c19007219 */ /* 0x000fe400000006ff */
[----:B------:R-:W-:Y:S01]  /*0f40*/  LOP3.LUT R5, R27, R10, RZ, 0xc0, !PT ;  /* 0x0000000a1b057212 */ /* 0x000fe200078ec0ff */
[----:B------:R-:W-:Y:S01]  /*0f50*/  IMAD.MOV R7, RZ, RZ, -R4 ;  /* 0x000000ffff077224 */ /* 0x000fe200078e0a04 */
[----:B------:R-:W-:Y:S02]  /*0f60*/  SEL R3, R3, R28, !P1 ;  /* 0x0000001c03037207 */ /* 0x000fe40004800000 */
[----:B------:R-:W-:Y:S01]  /*0f70*/  LOP3.LUT R6, R13, R6, RZ, 0xc0, !PT ;  /* 0x000000060d067212 */ /* 0x000fe200078ec0ff */
[----:B------:R-:W-:Y:S02]  /*0f80*/  IMAD R4, R0, R4, R5 ;  /* 0x0000000400047224 */ /* 0x000fe400078e0205 */
[----:B--2---:R-:W-:-:S02]  /*0f90*/  IMAD R0, R7, R24, R14 ;  /* 0x0000001807007224 */ /* 0x004fc400078e020e */
[----:B---3--:R-:W-:Y:S02]  /*0fa0*/  IMAD R3, R4, R26, R3 ;  /* 0x0000001a04037224 */ /* 0x008fe400078e0203 */
[----:B------:R-:W-:Y:S02]  /*0fb0*/  IMAD.MOV.U32 R5, RZ, RZ, 0x1 ;  /* 0x00000001ff057424 */ /* 0x000fe400078e00ff */
[----:B------:R-:W-:-:S03]  /*0fc0*/  IMAD R4, R0, R15, R6 ;  /* 0x0000000f00047224 */ /* 0x000fc600078e0206 */
[----:B------:R-:W-:Y:S02]  /*0fd0*/  PRMT R0, R5, 0x7610, R0 ;  /* 0x0000761005007816 */ /* 0x000fe40000000000 */
[----:B------:R-:W-:Y:S02]  /*0fe0*/  SEL R60, R4, R3, !P1 ;  /* 0x00000003043c7207 */ /* 0x000fe40004800000 */
[----:B------:R-:W-:-:S07]  /*0ff0*/  SEL R59, R3, R4, !P1 ;  /* 0x00000004033b7207 */ /* 0x000fce0004800000 */
.L_x_9:
[----:B------:R-:W-:-:S08]  /*1000*/  NOP ;  /* 0x0000000000007918 */ /* 0x000fd00000000000 */
[----:B------:R-:W0:Y:S02]  /*1010*/  USETMAXREG.TRY_ALLOC.CTAPOOL UP0, 0xe8 ;  /* 0x000000e8000079c8 */ /* 0x000e240008000600 */
[----:B0-----:R-:W-:-:S13]  /*1020*/  PLOP3.LUT P0, PT, PT, PT, UP0, 0x80, 0x0 ;  /* 0x000000000000781c */ /* 0x001fda0003f0f008 */
[----:B------:R-:W-:Y:S05]  /*1030*/  @!P0 BRA `(.L_x_9) ;  /* 0xfffffffc00f08947 */ /* 0x000fea000383ffff */
[----:B------:R-:W-:Y:S01]  /*1040*/  ULDC.64 UR4, c[0x0][0x598] ;  /* 0x0001660000047ab9 */ /* 0x000fe20000000a00 */
[----:B------:R-:W-:Y:S01]  /*1050*/  ULDC.64 UR36, c[0x0][0x208] ;  /* 0x0000820000247ab9 */ /* 0x000fe20000000a00 */
[----:B------:R-:W-:-:S04]  /*1060*/  ISETP.NE.U32.AND P0, PT, RZ, UR4, PT ;  /* 0x00000004ff007c0c */ /* 0x000fc8000bf05070 */
[----:B------:R-:W-:-:S13]  /*1070*/  ISETP.NE.AND.EX P0, PT, RZ, UR5, PT, P0 ;  /* 0x00000005ff007c0c */ /* 0x000fda000bf05300 */
[----:B------:R-:W-:Y:S05]  /*1080*/  @!P0 BRA `(.L_x_12) ;  /* 0x00000000001c8947 */ /* 0x000fea0003800000 */
[----:B------:R-:W0:Y:S02]  /*1090*/  LDC.64 R4, c[0x0][0x598] ;  /* 0x00016600ff047b82 */ /* 0x000e240000000a00 */
[----:B0-----:R-:W2:Y:S02]  /*10a0*/  LDG.E.64 R4, desc[UR36][R4.64] ;  /* 0x0000002404047981 */ /* 0x001ea4000c1e1b00 */
[----:B--2---:R-:W-:-:S04]  /*10b0*/  ISETP.NE.U32.AND P0, PT, R4, RZ, PT ;  /* 0x000000ff0400720c */ /* 0x004fc80003f05070 */
[----:B------:R-:W-:-:S13]  /*10c0*/  ISETP.NE.AND.EX P0, PT, R5, RZ, PT, P0 ;  /* 0x000000ff0500720c */ /* 0x000fda0003f05300 */
[----:B------:R-:W-:Y:S05]  /*10d0*/  @!P0 BRA `(.L_x_12) ;  /* 0x0000000000088947 */ /* 0x000fea0003800000 */
[----:B------:R0:W5:Y:S01]  /*10e0*/  LD.E R23, desc[UR36][R4.64] ;  /* 0x0000002404177980 */ /* 0x000162000c101900 */
[----:B------:R-:W-:Y:S05]  /*10f0*/  BRA `(.L_x_13) ;  /* 0x0000000000247947 */ /* 0x000fea0003800000 */
.L_x_12:
[----:B------:R-:W-:Y:S02]  /*1100*/  ULDC.64 UR4, c[0x0][0x588] ;  /* 0x0001620000047ab9 */ /* 0x000fe40000000a00 */
[----:B------:R-:W-:-:S04]  /*1110*/  ISETP.NE.U32.AND P0, PT, RZ, UR4, PT ;  /* 0x00000004ff007c0c */ /* 0x000fc8000bf05070 */
[----:B------:R-:W-:-:S13]  /*1120*/  ISETP.NE.AND.EX P0, PT, RZ, UR5, PT, P0 ;  /* 0x00000005ff007c0c */ /* 0x000fda000bf05300 */
[----:B------:R-:W-:Y:S05]  /*1130*/  @!P0 BRA `(.L_x_14) ;  /* 0x00000000000c8947 */ /* 0x000fea0003800000 */
[----:B------:R-:W0:Y:S02]  /*1140*/  LDC.64 R4, c[0x0][0x588] ;  /* 0x00016200ff047b82 */ /* 0x000e240000000a00 */
[----:B0-----:R1:W5:Y:S01]  /*1150*/  LDG.E R23, desc[UR36][R4.64] ;  /* 0x0000002404177981 */ /* 0x001362000c1e1900 */
[----:B------:R-:W-:Y:S05]  /*1160*/  BRA `(.L_x_13) ;  /* 0x0000000000087947 */ /* 0x000fea0003800000 */
.L_x_14:
[----:B------:R-:W-:Y:S02]  /*1170*/  ULDC UR4, c[0x0][0x580] ;  /* 0x0001600000047ab9 */ /* 0x000fe40000000800 */
[----:B------:R-:W-:-:S07]  /*1180*/  IMAD.U32 R23, RZ, RZ, UR4 ;  /* 0x00000004ff177e24 */ /* 0x000fce000f8e00ff */
.L_x_13:
[----:B------:R-:W-:Y:S02]  /*1190*/  ULDC.64 UR4, c[0x0][0x5a0] ;  /* 0x0001680000047ab9 */ /* 0x000fe40000000a00 */
[----:B------:R-:W-:-:S04]  /*11a0*/  ISETP.NE.U32.AND P0, PT, RZ, UR4, PT ;  /* 0x00000004ff007c0c */ /* 0x000fc8000bf05070 */
[----:B------:R-:W-:-:S13]  /*11b0*/  ISETP.NE.AND.EX P0, PT, RZ, UR5, PT, P0 ;  /* 0x00000005ff007c0c */ /* 0x000fda000bf05300 */
[----:B------:R-:W-:Y:S05]  /*11c0*/  @!P0 BRA `(.L_x_15) ;  /* 0x00000000001c8947 */ /* 0x000fea0003800000 */
[----:B01----:R-:W0:Y:S02]  /*11d0*/  LDC.64 R4, c[0x0][0x5a0] ;  /* 0x00016800ff047b82 */ /* 0x003e240000000a00 */
[----:B0-----:R-:W2:Y:S02]  /*11e0*/  LDG.E.64 R4, desc[UR36][R4.64] ;  /* 0x0000002404047981 */ /* 0x001ea4000c1e1b00 */
[----:B--2---:R-:W-:-:S04]  /*11f0*/  ISETP.NE.U32.AND P0, PT, R4, RZ, PT ;  /* 0x000000ff0400720c */ /* 0x004fc80003f05070 */
[----:B------:R-:W-:-:S13]  /*1200*/  ISETP.NE.AND.EX P0, PT, R5, RZ, PT, P0 ;  /* 0x000000ff0500720c */ /* 0x000fda0003f05300 */
[----:B------:R-:W-:Y:S05]  /*1210*/  @!P0 BRA `(.L_x_15) ;  /* 0x0000000000088947 */ /* 0x000fea0003800000 */
[----:B------:R0:W5:Y:S01]  /*1220*/  LD.E R56, desc[UR36][R4.64] ;  /* 0x0000002404387980 */ /* 0x000162000c101900 */
[----:B------:R-:W-:Y:S05]  /*1230*/  BRA `(.L_x_16) ;  /* 0x0000000000247947 */ /* 0x000fea0003800000 */
.L_x_15:
[----:B------:R-:W-:Y:S02]  /*1240*/  ULDC.64 UR4, c[0x0][0x590] ;  /* 0x0001640000047ab9 */ /* 0x000fe40000000a00 */
[----:B------:R-:W-:-:S04]  /*1250*/  ISETP.NE.U32.AND P0, PT, RZ, UR4, PT ;  /* 0x00000004ff007c0c */ /* 0x000fc8000bf05070 */
[----:B------:R-:W-:-:S13]  /*1260*/  ISETP.NE.AND.EX P0, PT, RZ, UR5, PT, P0 ;  /* 0x00000005ff007c0c */ /* 0x000fda000bf05300 */
[----:B------:R-:W-:Y:S05]  /*1270*/  @!P0 BRA `(.L_x_17) ;  /* 0x00000000000c8947 */ /* 0x000fea0003800000 */
[----:B------:R-:W2:Y:S02]  /*1280*/  LDC.64 R56, c[0x0][0x590] ;  /* 0x00016400ff387b82 */ /* 0x000ea40000000a00 */
[----:B--2---:R2:W5:Y:S01]  /*1290*/  LDG.E R56, desc[UR36][R56.64] ;  /* 0x0000002438387981 */ /* 0x004562000c1e1900 */
[----:B------:R-:W-:Y:S05]  /*12a0*/  BRA `(.L_x_16) ;  /* 0x0000000000087947 */ /* 0x000fea0003800000 */
.L_x_17:
[----:B------:R-:W-:Y:S02]  /*12b0*/  ULDC UR4, c[0x0][0x584] ;  /* 0x0001610000047ab9 */ /* 0x000fe40000000800 */
[----:B------:R-:W-:-:S07]  /*12c0*/  IMAD.U32 R56, RZ, RZ, UR4 ;  /* 0x00000004ff387e24 */ /* 0x000fce000f8e00ff */
.L_x_16:
[----:B------:R-:W-:-:S13]  /*12d0*/  LOP3.LUT P0, RZ, R0, 0xff, RZ, 0xc0, !PT ;  /* 0x000000ff00ff7812 */ /* 0x000fda000780c0ff */
[----:B------:R-:W-:Y:S05]  /*12e0*/  @!P0 EXIT ;  /* 0x000000000000894d */ /* 0x000fea0003800000 */
[----:B------:R-:W-:Y:S01]  /*12f0*/  ULDC UR4, c[0x0][0x28c] ;  /* 0x0000a30000047ab9 */ /* 0x000fe20000000800 */
[----:B------:R-:W-:Y:S01]  /*1300*/  UMOV UR38, URZ ;  /* 0x0000003f00267c82 */ /* 0x000fe20008000000 */
[----:B------:R-:W-:Y:S01]  /*1310*/  UIADD3 UR4, UR4, 0x3f, URZ ;  /* 0x0000003f04047890 */ /* 0x000fe2000fffe03f */
[----:B------:R-:W-:-:S03]  /*1320*/  UMOV UR39, URZ ;  /* 0x0000003f00277c82 */ /* 0x000fc60008000000 */
[----:B------:R-:W-:-:S04]  /*1330*/  USHF.R.S32.HI UR5, URZ, 0x1f, UR4 ;  /* 0x0000001f3f057899 */ /* 0x000fc80008011404 */
[----:B------:R-:W-:-:S04]  /*1340*/  ULEA.HI UR5, UR5, UR4, URZ, 0x6 ;  /* 0x0000000405057291 */ /* 0x000fc8000f8f303f */
[----:B------:R-:W-:-:S12]  /*1350*/  USHF.R.S32.HI UR40, URZ, 0x6, UR5 ;  /* 0x000000063f287899 */ /* 0x000fd80008011405 */
.L_x_105:
[----:B------:R-:W-:Y:S01]  /*1360*/  LOP3.LUT R0, R18, 0x80, RZ, 0xc0, !PT ;  /* 0x0000008012007812 */ /* 0x000fe200078ec0ff */
[----:B---3--:R-:W3:Y:S01]  /*1370*/  S2UR UR7, SR_CgaCtaId ;  /* 0x00000000000779c3 */ /* 0x008ee20000008800 */
[----:B------:R-:W-:Y:S02]  /*1380*/  UMOV UR6, 0x400 ;  /* 0x0000040000067882 */ /* 0x000fe40000000000 */
[----:B------:R-:W-:-:S06]  /*1390*/  SHF.R.U32.HI R0, RZ, 0x7, R0 ;  /* 0x00000007ff007819 */ /* 0x000fcc0000011600 */
[----:B----4-:R-:W4:Y:S01]  /*13a0*/  SHFL.IDX PT, R0, R0, RZ, 0x1f ;  /* 0x00001fff00007589 */ /* 0x010f2200000e0000 */
[----:B---3--:R-:W-:Y:S01]  /*13b0*/  ULEA UR6, UR7, UR6, 0x18 ;  /* 0x0000000607067291 */ /* 0x008fe2000f8ec03f */
[----:B----4-:R-:W-:-:S13]  /*13c0*/  R2UR UR4, R0 ;  /* 0x00000000000472ca */ /* 0x010fda00000e0000 */
[----:B------:R-:W-:-:S04]  /*13d0*/  ULEA.HI UR5, UR4, UR4, URZ, 0x1 ;  /* 0x0000000404057291 */ /* 0x000fc8000f8f083f */
[----:B------:R-:W-:-:S04]  /*13e0*/  ULOP3.LUT UR5, UR5, 0xffffe, URZ, 0xc0, !UPT ;  /* 0x000ffffe05057892 */ /* 0x000fc8000f8ec03f */
[----:B------:R-:W-:-:S03]  /*13f0*/  UIADD3 UR5, UR4, -UR5, URZ ;  /* 0x8000000504057290 */ /* 0x000fc6000fffe03f */
[----:B------:R-:W-:Y:S01]  /*1400*/  ULDC UR4, c[0x0][0x28c] ;  /* 0x0000a30000047ab9 */ /* 0x000fe20000000800 */
[----:B------:R-:W-:Y:S01]  /*1410*/  ULEA UR5, UR5, UR6, 0xc ;  /* 0x0000000605057291 */ /* 0x000fe2000f8e603f */
[----:B------:R-:W-:-:S03]  /*1420*/  ISETP.LT.AND P0, PT, RZ, UR4, PT ;  /* 0x00000004ff007c0c */ /* 0x000fc6000bf01270 */
[----:B------:R-:W-:-:S04]  /*1430*/  UIADD3 UR5, UR5, 0x200, URZ ;  /* 0x0000020005057890 */ /* 0x000fc8000fffe03f */
[----:B------:R-:W-:-:S04]  /*1440*/  USHF.R.U32.HI UR5, URZ, 0x4, UR5 ;  /* 0x000000043f057899 */ /* 0x000fc80008011605 */
[----:B------:R-:W-:Y:S02]  /*1450*/  ULOP3.LUT UR41, UR5, 0x3fff, URZ, 0xc0, !UPT ;  /* 0x00003fff05297892 */ /* 0x000fe4000f8ec03f */
[----:B0-----:R-:W-:Y:S10]  /*1460*/  @P0 BRA `(.L_x_18) ;  /* 0x0000000000400947 */ /* 0x001ff40003800000 */
[----:B------:R-:W-:Y:S01]  /*1470*/  MOV R0, 0x0 ;  /* 0x0000000000007802 */ /* 0x000fe20000000f00 */
[----:B------:R-:W-:Y:S01]  /*1480*/  ULDC.64 UR4, c[0x4][0x68] ;  /* 0x01001a0000047ab9 */ /* 0x000fe20000000a00 */
[----:B------:R-:W-:Y:S01]  /*1490*/  ULDC.64 UR6, c[0x4][0x8] ;  /* 0x0100020000067ab9 */ /* 0x000fe20000000a00 */
[----:B01----:R-:W-:Y:S01]  /*14a0*/  IMAD.U32 R4, RZ, RZ, UR4 ;  /* 0x00000004ff047e24 */ /* 0x003fe2000f8e00ff */
[----:B------:R0:W1:Y:S01]  /*14b0*/  LDC.64 R14, c[0x4][R0] ;  /* 0x01000000000e7b82 */ /* 0x0000620000000a00 */
[----:B------:R-:W-:Y:S01]  /*14c0*/  IMAD.U32 R5, RZ, RZ, UR5 ;  /* 0x00000005ff057e24 */ /* 0x000fe2000f8e00ff */
[----:B------:R-:W-:Y:S01]  /*14d0*/  ULDC.64 UR4, c[0x4][0x70] ;  /* 0x01001c0000047ab9 */ /* 0x000fe20000000a00 */
[----:B------:R-:W-:Y:S02]  /*14e0*/  IMAD.U32 R10, RZ, RZ, UR6 ;  /* 0x00000006ff0a7e24 */ /* 0x000fe4000f8e00ff */
[----:B------:R-:W-:Y:S02]  /*14f0*/  IMAD.U32 R6, RZ, RZ, UR4 ;  /* 0x00000004ff067e24 */ /* 0x000fe4000f8e00ff */
[----:B------:R-:W-:-:S02]  /*1500*/  IMAD.U32 R7, RZ, RZ, UR5 ;  /* 0x00000005ff077e24 */ /* 0x000fc4000f8e00ff */
[----:B------:R-:W-:Y:S02]  /*1510*/  IMAD.U32 R11, RZ, RZ, UR7 ;  /* 0x00000007ff0b7e24 */ /* 0x000fe4000f8e00ff */
[----:B------:R-:W-:Y:S02]  /*1520*/  IMAD.MOV.U32 R8, RZ, RZ, 0x1e1 ;  /* 0x000001e1ff087424 */ /* 0x000fe400078e00ff */
[----:B------:R-:W-:Y:S02]  /*1530*/  IMAD.MOV.U32 R12, RZ, RZ, 0x1 ;  /* 0x00000001ff0c7424 */ /* 0x000fe400078e00ff */
[----:B0-----:R-:W-:-:S07]  /*1540*/  IMAD.MOV.U32 R13, RZ, RZ, RZ ;  /* 0x000000ffff0d7224 */ /* 0x001fce00078e00ff */
[----:B------:R-:W-:-:S07]  /*1550*/  LEPC R20, `(.L_x_18) ;  /* 0x000000001014794e */ /* 0x000fce0000000000 */
[----:B-12--5:R-:W-:Y:S05]  /*1560*/  CALL.ABS.NOINC R14 ;  /* 0x000000000e007343 */ /* 0x026fea0003c00000 */
.L_x_18:
[----:B------:R-:W-:-:S04]  /*1570*/  LOP3.LUT R0, R19, 0x1, RZ, 0xfc, !PT ;  /* 0x0000000113007812 */ /* 0x000fc800078efcff */
[----:B------:R-:W-:-:S13]  /*1580*/  ISETP.NE.AND P0, PT, R0, 0x3, PT ;  /* 0x000000030000780c */ /* 0x000fda0003f05270 */
[----:B------:R-:W-:Y:S05]  /*1590*/  @!P0 BRA `(.L_x_19) ;  /* 0x0000000000048947 */ /* 0x000fea0003800000 */
[----:B------:R-:W-:Y:S01]  /*15a0*/  BPT.TRAP 0x1 ;  /* 0x000000040000795c */ /* 0x000fe20000300000 */
.L_x_19:
[----:B------:R-:W3:Y:S01]  /*15b0*/  S2UR UR5, SR_CgaCtaId ;  /* 0x00000000000579c3 */ /* 0x000ee20000008800 */
[----:B------:R-:W-:Y:S01]  /*15c0*/  UMOV UR4, 0x400 ;  /* 0x0000040000047882 */ /* 0x000fe20000000000 */
[----:B------:R-:W-:Y:S02]  /*15d0*/  IMAD.U32 R0, RZ, RZ, UR38 ;  /* 0x00000026ff007e24 */ /* 0x000fe4000f8e00ff */
[----:B------:R-:W-:-:S03]  /*15e0*/  IMAD.U32 R3, RZ, RZ, UR39 ;  /* 0x00000027ff037e24 */ /* 0x000fc6000f8e00ff */
[----:B------:R-:W-:Y:S01]  /*15f0*/  SHF.L.U32 R0, R0, 0x1f, RZ ;  /* 0x0000001f00007819 */ /* 0x000fe200000006ff */
[----:B---3--:R-:W-:-:S06]  /*1600*/  ULEA UR4, UR5, UR4, 0x18 ;  /* 0x0000000405047291 */ /* 0x008fcc000f8ec03f */
[----:B------:R-:W-:-:S04]  /*1610*/  IMAD.U32 R6, RZ, RZ, UR4 ;  /* 0x00000004ff067e24 */ /* 0x000fc8000f8e00ff */
[----:B------:R-:W-:-:S04]  /*1620*/  IMAD R3, R3, 0x8, R6 ;  /* 0x0000000803037824 */ /* 0x000fc800078e0206 */
[----:B------:R3:W4:Y:S01]  /*1630*/  SYNCS.PHASECHK.TRANS64.TRYWAIT P1, [R3+URZ], R0 ;  /* 0x00000000030075a7 */ /* 0x000722000802017f */
[----:B------:R-:W-:Y:S05]  /*1640*/  @!P0 BRA `(.L_x_20) ;  /* 0x0000000000048947 */ /* 0x000fea0003800000 */
[----:B------:R-:W-:Y:S01]  /*1650*/  BPT.TRAP 0x1 ;  /* 0x000000040000795c */ /* 0x000fe20000300000 */
.L_x_20:
[----:B----4-:R-:W-:Y:S05]  /*1660*/  @P1 BRA `(.L_x_21) ;  /* 0x0000000000081947 */ /* 0x010fea0003800000 */
[----:B------:R-:W4:Y:S02]  /*1670*/  SYNCS.PHASECHK.TRANS64.TRYWAIT P1, [R3+URZ], R0 ;  /* 0x00000000030075a7 */ /* 0x000f24000802017f */
[----:B----4-:R-:W-:Y:S05]  /*1680*/  @!P1 BRA `(.L_x_22) ;  /* 0x0000004800789947 */ /* 0x010fea0003800000 */
.L_x_21:
[----:B------:R-:W-:-:S04]  /*1690*/  UISETP.LT.AND UP0, UPT, UR40, 0x1, UPT ;  /* 0x000000012800788c */ /* 0x000fc8000bf01270 */
[----:B------:R-:W-:-:S06]  /*16a0*/  USEL UR4, UR40, 0x1, UP0 ;  /* 0x0000000128047887 */ /* 0x000fcc0008000000 */
[----:B---34-:R-:W-:Y:S01]  /*16b0*/  IMAD.U32 R0, RZ, RZ, UR4 ;  /* 0x00000004ff007e24 */ /* 0x018fe2000f8e00ff */
[----:B------:R-:W-:Y:S05]  /*16c0*/  WARPSYNC.ALL ;  /* 0x0000000000007948 */ /* 0x000fea0003800000 */
[----:B------:R-:W-:-:S04]  /*16d0*/  IADD3 R0, -R0, UR40, RZ ;  /* 0x0000002800007c10 */ /* 0x000fc8000fffe1ff */
[----:B------:R-:W-:Y:S02]  /*16e0*/  ISETP.GE.AND P1, PT, R0, 0x1, PT ;  /* 0x000000010000780c */ /* 0x000fe40003f26270 */
[----:B------:R-:W-:Y:S01]  /*16f0*/  R2UR UR4, R6 ;  /* 0x00000000060472ca */ /* 0x000fe200000e0000 */
[----:B------:R-:W-:Y:S01]  /*1700*/  ULOP3.LUT UR41, UR41, 0x10000, URZ, 0xfc, !UPT ;  /* 0x0001000029297892 */ /* 0x000fe2000f8efc3f */
[----:B------:R-:W-:Y:S01]  /*1710*/  WARPGROUP.ARRIVE ;  /* 0x00000000000079c5 */ /* 0x000fe20000000000 */
[----:B------:R-:W-:Y:S01]  /*1720*/  UMOV UR5, 0x80000020 ;  /* 0x8000002000057882 */ /* 0x000fe20000000000 */
[----:B------:R-:W-:-:S09]  /*1730*/  UMOV UR7, 0x80000020 ;  /* 0x8000002000077882 */ /* 0x000fd20000000000 */
[----:B------:R-:W-:-:S04]  /*1740*/  UIADD3 UR4, UR4, 0x24200, URZ ;  /* 0x0002420004047890 */ /* 0x000fc8000fffe03f */
[----:B------:R-:W-:-:S04]  /*1750*/  USHF.R.U32.HI UR4, URZ, 0x4, UR4 ;  /* 0x000000043f047899 */ /* 0x000fc80008011604 */
[----:B------:R-:W-:-:S04]  /*1760*/  ULOP3.LUT UR4, UR4, 0x3fff, URZ, 0xc0, !UPT ;  /* 0x00003fff04047892 */ /* 0x000fc8000f8ec03f */
[----:B------:R-:W-:Y:S02]  /*1770*/  ULOP3.LUT UR9, UR4, 0x10000, URZ, 0xfc, !UPT ;  /* 0x0001000004097892 */ /* 0x000fe4000f8efc3f */
[----:B------:R-:W-:Y:S02]  /*1780*/  ULEA UR4, UR39, UR41, 0x9 ;  /* 0x0000002927047291 */ /* 0x000fe4000f8e483f */
[----:B------:R-:W-:-:S09]  /*1790*/  ULEA UR6, UR39, UR9, 0x8 ;  /* 0x0000000927067291 */ /* 0x000fd2000f8e403f */
[----:B------:R-:W-:Y:S01]  /*17a0*/  IGMMA.64x64x32.S8.S8 R24, gdesc[UR4], RZ, !UPT, gsb0 ;  /* 0x01e00000041879f1 */ /* 0x000fe2000c0410ff */
[----:B------:R-:W-:Y:S02]  /*17b0*/  UIADD3 UR4, UR4, 0x2, URZ ;  /* 0x0000000204047890 */ /* 0x000fe4000fffe03f */
[----:B------:R-:W-:Y:S01]  /*17c0*/  UIADD3 UR6, UR6, 0x2, URZ ;  /* 0x0000000206067890 */ /* 0x000fe2000fffe03f */
[----:B------:R-:W-:Y:S01]  /*17d0*/  UMOV UR5, 0x80000020 ;  /* 0x8000002000057882 */ /* 0x000fe20000000000 */
[----:B------:R-:W-:Y:S01]  /*17e0*/  UMOV UR7, 0x80000020 ;  /* 0x8000002000077882 */ /* 0x000fe20000000000 */
[----:B------:R-:W-:Y:S02]  /*17f0*/  WARPGROUP.DEPBAR.LE gsb0, 0x0 ;  /* 0x00008000000079c5 */ /* 0x000fe40000010000 */
[----:B------:R-:W-:-:S06]  /*1800*/  WARPGROUP.ARRIVE ;  /* 0x00000000000079c5 */ /* 0x000fcc0000000000 */
[----:B------:R-:W-:Y:S03]  /*1810*/  IGMMA.64x64x32.S8.S8 R24, gdesc[UR4], R24, gsb0 ;  /* 0x01e00000041879f1 */ /* 0x000fe60008041018 */
[----:B------:R-:W-:Y:S02]  /*1820*/  WARPGROUP.DEPBAR.LE gsb0, 0x0 ;  /* 0x00008000000079c5 */ /* 0x000fe40000010000 */
[----:B------:R-:W-:Y:S05]  /*1830*/  @!P1 BRA `(.L_x_23) ;  /* 0x0000000000e49947 */ /* 0x000fea0003800000 */
[----:B------:R-:W-:Y:S02]  /*1840*/  UIADD3 UR4, UR39, 0x1, URZ ;  /* 0x0000000127047890 */ /* 0x000fe4000fffe03f */
[----:B------:R-:W-:Y:S02]  /*1850*/  IMAD.U32 R3, RZ, RZ, UR39 ;  /* 0x00000027ff037e24 */ /* 0x000fe4000f8e00ff */
[----:B------:R-:W-:-:S04]  /*1860*/  UISETP.NE.AND UP0, UPT, UR4, 0x12, UPT ;  /* 0x000000120400788c */ /* 0x000fc8000bf05270 */
[----:B------:R-:W-:Y:S02]  /*1870*/  USEL UR5, URZ, 0x1, UP0 ;  /* 0x000000013f057887 */ /* 0x000fe40008000000 */
[----:B------:R-:W-:Y:S02]  /*1880*/  USEL UR8, UR4, URZ, UP0 ;  /* 0x0000003f04087287 */ /* 0x000fe40008000000 */
[----:B------:R-:W-:-:S06]  /*1890*/  ULOP3.LUT UR5, UR38, UR5, URZ, 0x3c, !UPT ;  /* 0x0000000526057292 */ /* 0x000fcc000f8e3c3f */
[----:B------:R-:W-:-:S07]  /*18a0*/  IMAD.U32 R7, RZ, RZ, UR5 ;  /* 0x00000005ff077e24 */ /* 0x000fce000f8e00ff */
.L_x_30:
[----:B------:R-:W-:Y:S05]  /*18b0*/  @!P0 BRA `(.L_x_24) ;  /* 0x0000000000048947 */ /* 0x000fea0003800000 */
[----:B------:R-:W-:Y:S01]  /*18c0*/  BPT.TRAP 0x1 ;  /* 0x000000040000795c */ /* 0x000fe20000300000 */
.L_x_24:
[----:B------:R-:W3:Y:S01]  /*18d0*/  S2UR UR5, SR_CgaCtaId ;  /* 0x00000000000579c3 */ /* 0x000ee20000008800 */
[----:B------:R-:W-:Y:S01]  /*18e0*/  UMOV UR4, 0x400 ;  /* 0x0000040000047882 */ /* 0x000fe20000000000 */
[----:B01----:R-:W-:Y:S01]  /*18f0*/  IMAD.U32 R5, RZ, RZ, UR8 ;  /* 0x00000008ff057e24 */ /* 0x003fe2000f8e00ff */
[----:B------:R-:W-:Y:S01]  /*1900*/  SHF.L.U32 R4, R7, 0x1f, RZ ;  /* 0x0000001f07047819 */ /* 0x000fe200000006ff */
[----:B---3--:R-:W-:-:S06]  /*1910*/  ULEA UR4, UR5, UR4, 0x18 ;  /* 0x0000000405047291 */ /* 0x008fcc000f8ec03f */
[----:B------:R-:W-:-:S04]  /*1920*/  IMAD.U32 R6, RZ, RZ, UR4 ;  /* 0x00000004ff067e24 */ /* 0x000fc8000f8e00ff */
[----:B------:R-:W-:-:S04]  /*1930*/  IMAD R5, R5, 0x8, R6 ;  /* 0x0000000805057824 */ /* 0x000fc800078e0206 */
[----:B------:R0:W1:Y:S01]  /*1940*/  SYNCS.PHASECHK.TRANS64.TRYWAIT P1, [R5+URZ], R4 ;  /* 0x00000004050075a7 */ /* 0x000062000802017f */
[----:B------:R-:W-:Y:S05]  /*1950*/  @!P0 BRA `(.L_x_25) ;  /* 0x0000000000048947 */ /* 0x000fea0003800000 */
[----:B------:R-:W-:Y:S01]  /*1960*/  BPT.TRAP 0x1 ;  /* 0x000000040000795c */ /* 0x000fe20000300000 */
.L_x_25:
[----:B-1----:R-:W-:Y:S05]  /*1970*/  @P1 BRA `(.L_x_26) ;  /* 0x0000000000081947 */ /* 0x002fea0003800000 */
[----:B------:R-:W1:Y:S02]  /*1980*/  SYNCS.PHASECHK.TRANS64.TRYWAIT P1, [R5+URZ], R4 ;  /* 0x00000004050075a7 */ /* 0x000e64000802017f */
[----:B-1----:R-:W-:Y:S05]  /*1990*/  @!P1 BRA `(.L_x_27) ;  /* 0x0000004400c89947 */ /* 0x002fea0003800000 */
.L_x_26:
[----:B------:R-:W-:Y:S01]  /*19a0*/  ULEA UR4, UR8, UR41, 0x9 ;  /* 0x0000002908047291 */ /* 0x000fe2000f8e483f */
[----:B------:R-:W-:Y:S01]  /*19b0*/  WARPGROUP.ARRIVE ;  /* 0x00000000000079c5 */ /* 0x000fe20000000000 */
[----:B------:R-:W-:Y:S01]  /*19c0*/  ULEA UR6, UR8, UR9, 0x8 ;  /* 0x0000000908067291 */ /* 0x000fe2000f8e403f */
[----:B------:R-:W-:Y:S01]  /*19d0*/  UMOV UR5, 0x80000020 ;  /* 0x8000002000057882 */ /* 0x000fe20000000000 */
[----:B------:R-:W-:-:S07]  /*19e0*/  UMOV UR7, 0x80000020 ;  /* 0x8000002000077882 */ /* 0x000fce0000000000 */
[----:B------:R-:W-:Y:S01]  /*19f0*/  IGMMA.64x64x32.S8.S8 R24, gdesc[UR4], R24, gsb0 ;  /* 0x01e00000041879f1 */ /* 0x000fe20008041018 */
        /* <DEDUP_REMOVED lines=9> */
[----:B------:R-:W-:Y:S01]  /*1a90*/  BPT.TRAP 0x1 ;  /* 0x000000040000795c */ /* 0x000fe20000300000 */
.L_x_28:
[----:B------:R-:W-:-:S13]  /*1aa0*/  ISETP.NE.AND P1, PT, R58, RZ, PT ;  /* 0x000000ff3a00720c */ /* 0x000fda0003f25270 */
[----:B01----:R-:W-:-:S04]  /*1ab0*/  @P1 IMAD R4, R3, 0x8, R6 ;  /* 0x0000000803041824 */ /* 0x003fc800078e0206 */
[----:B------:R-:W-:-:S05]  /*1ac0*/  @P1 VIADD R5, R4, 0x90 ;  /* 0x0000009004051836 */ /* 0x000fca0000000000 */
[----:B------:R-:W-:-:S04]  /*1ad0*/  @P1 PRMT R5, R22, 0x654, R5 ;  /* 0x0000065416051816 */ /* 0x000fc80000000005 */
[----:B------:R0:W-:Y:S01]  /*1ae0*/  @P1 SYNCS.ARRIVE.TRANS64.RED.A1T0 RZ, [R5+URZ], RZ ;  /* 0x000000ff05ff19a7 */ /* 0x0001e2000810043f */
[----:B------:R-:W-:-:S13]  /*1af0*/  ISETP.GT.U32.AND P1, PT, R19, 0x1, PT ;  /* 0x000000011300780c */ /* 0x000fda0003f24070 */
[----:B0-----:R-:W-:Y:S05]  /*1b00*/  @P1 BRA `(.L_x_29) ;  /* 0x0000000000041947 */ /* 0x001fea0003800000 */
[----:B------:R-:W-:Y:S01]  /*1b10*/  BPT.TRAP 0x1 ;  /* 0x000000040000795c */ /* 0x000fe20000300000 */
.L_x_29:
[----:B------:R-:W-:Y:S01]  /*1b20*/  UIADD3 UR8, UR8, 0x1, URZ ;  /* 0x0000000108087890 */ /* 0x000fe2000fffe03f */
[C---:B------:R-:W-:Y:S01]  /*1b30*/  ISETP.GT.AND P2, PT, R0.reuse, 0x1, PT ;  /* 0x000000010000780c */ /* 0x040fe20003f44270 */
[----:B------:R-:W-:Y:S02]  /*1b40*/  VIADD R3, R3, 0x1 ;  /* 0x0000000103037836 */ /* 0x000fe40000000000 */
[----:B------:R-:W-:Y:S01]  /*1b50*/  UISETP.NE.AND UP0, UPT, UR8, 0x12, UPT ;  /* 0x000000120800788c */ /* 0x000fe2000bf05270 */
[----:B------:R-:W-:Y:S02]  /*1b60*/  VIADD R0, R0, 0xffffffff ;  /* 0xffffffff00007836 */ /* 0x000fe40000000000 */
[C---:B------:R-:W-:Y:S01]  /*1b70*/  ISETP.NE.AND P1, PT, R3.reuse, 0x12, PT ;  /* 0x000000120300780c */ /* 0x040fe20003f25270 */
[----:B------:R-:W-:Y:S02]  /*1b80*/  USEL UR4, URZ, 0x1, UP0 ;  /* 0x000000013f047887 */ /* 0x000fe40008000000 */
[----:B------:R-:W-:Y:S01]  /*1b90*/  USEL UR8, UR8, URZ, UP0 ;  /* 0x0000003f08087287 */ /* 0x000fe20008000000 */
[----:B------:R-:W-:-:S03]  /*1ba0*/  SEL R3, R3, RZ, P1 ;  /* 0x000000ff03037207 */ /* 0x000fc60000800000 */
[----:B------:R-:W-:Y:S01]  /*1bb0*/  LOP3.LUT R7, R7, UR4, RZ, 0x3c, !PT ;  /* 0x0000000407077c12 */ /* 0x000fe2000f8e3cff */
[----:B------:R-:W-:Y:S07]  /*1bc0*/  @P2 BRA `(.L_x_30) ;  /* 0xfffffffc00382947 */ /* 0x000fee000383ffff */
.L_x_23:
[----:B------:R-:W3:Y:S02]  /*1bd0*/  LDC R0, c[0x0][0x28c] ;  /* 0x0000a300ff007b82 */ /* 0x000ee40000000800 */
[----:B---3--:R-:W-:-:S13]  /*1be0*/  ISETP.GE.AND P1, PT, R0, 0x1, PT ;  /* 0x000000010000780c */ /* 0x008fda0003f26270 */
[----:B------:R-:W-:Y:S05]  /*1bf0*/  @!P1 BRA `(.L_x_31) ;  /* 0x0000000000509947 */ /* 0x000fea0003800000 */
[----:B------:R-:W-:Y:S05]  /*1c00*/  @!P0 BRA `(.L_x_32) ;  /* 0x0000000000048947 */ /* 0x000fea0003800000 */
[----:B------:R-:W-:Y:S01]  /*1c10*/  BPT.TRAP 0x1 ;  /* 0x000000040000795c */ /* 0x000fe20000300000 */
.L_x_32:
[----:B------:R-:W-:Y:S01]  /*1c20*/  ISETP.NE.AND P1, PT, R58, RZ, PT ;  /* 0x000000ff3a00720c */ /* 0x000fe20003f25270 */
[----:B------:R-:W-:Y:S01]  /*1c30*/  BSSY B0, `(.L_x_33) ;  /* 0x000000e000007945 */ /* 0x000fe20003800000 */
[----:B------:R-:W-:-:S11]  /*1c40*/  ISETP.GT.U32.AND P0, PT, R19, 0x1, PT ;  /* 0x000000011300780c */ /* 0x000fd60003f04070 */
[----:B------:R-:W-:Y:S05]  /*1c50*/  @!P1 BRA `(.L_x_34) ;  /* 0x00000000002c9947 */ /* 0x000fea0003800000 */
[----:B------:R-:W-:-:S04]  /*1c60*/  UISETP.LT.AND UP0, UPT, UR40, 0x1, UPT ;  /* 0x000000012800788c */ /* 0x000fc8000bf01270 */
[----:B------:R-:W-:-:S04]  /*1c70*/  USEL UR6, UR40, 0x1, UP0 ;  /* 0x0000000128067887 */ /* 0x000fc80008000000 */
[----:B------:R-:W-:-:S04]  /*1c80*/  UIADD3 UR6, UR39, UR40, -UR6 ;  /* 0x0000002827067290 */ /* 0x000fc8000fffe806 */
[----:B------:R-:W-:-:S04]  /*1c90*/  UIMAD.WIDE.U32 UR4, UR6, 0x38e38e39, URZ ;  /* 0x38e38e39060478a5 */ /* 0x000fc8000f8e003f */
[----:B------:R-:W-:-:S04]  /*1ca0*/  USHF.R.U32.HI UR4, URZ, 0x2, UR5 ;  /* 0x000000023f047899 */ /* 0x000fc80008011605 */
[----:B------:R-:W-:-:S06]  /*1cb0*/  UIMAD UR6, UR4, -0x12, UR6 ;  /* 0xffffffee040678a4 */ /* 0x000fcc000f8e0206 */
[----:B------:R-:W-:-:S04]  /*1cc0*/  IMAD.U32 R3, RZ, RZ, UR6 ;  /* 0x00000006ff037e24 */ /* 0x000fc8000f8e00ff */
[----:B------:R-:W-:-:S04]  /*1cd0*/  IMAD R0, R3, 0x8, R6 ;  /* 0x0000000803007824 */ /* 0x000fc800078e0206 */
[----:B------:R-:W-:-:S05]  /*1ce0*/  VIADD R3, R0, 0x90 ;  /* 0x0000009000037836 */ /* 0x000fca0000000000 */
[----:B------:R-:W-:-:S04]  /*1cf0*/  PRMT R3, R22, 0x654, R3 ;  /* 0x0000065416037816 */ /* 0x000fc80000000003 */
[----:B------:R3:W-:Y:S03]  /*1d00*/  SYNCS.ARRIVE.TRANS64.RED.A1T0 RZ, [R3+URZ], RZ ;  /* 0x000000ff03ff79a7 */ /* 0x0007e6000810043f */
.L_x_34:
[----:B------:R-:W-:Y:S05]  /*1d10*/  BSYNC B0 ;  /* 0x0000000000007941 */ /* 0x000fea0003800000 */
.L_x_33:
[----:B------:R-:W-:Y:S05]  /*1d20*/  @P0 BRA `(.L_x_31) ;  /* 0x0000000000040947 */ /* 0x000fea0003800000 */
[----:B------:R-:W-:Y:S01]  /*1d30*/  BPT.TRAP 0x1 ;  /* 0x000000040000795c */ /* 0x000fe20000300000 */
.L_x_31:
[----:B------:R-:W4:Y:S01]  /*1d40*/  LDC R8, c[0x0][0x288] ;  /* 0x0000a200ff087b82 */ /* 0x000f220000000800 */
[--C-:B------:R-:W-:Y:S01]  /*1d50*/  SHF.R.U32.HI R0, RZ, 0x2, R18.reuse ;  /* 0x00000002ff007819 */ /* 0x100fe20000011612 */
[----:B------:R-:W-:Y:S01]  /*1d60*/  IMAD.SHL.U32 R7, R60, 0x40, RZ ;  /* 0x000000403c077824 */ /* 0x000fe200078e00ff */
[----:B01----:R-:W-:Y:S01]  /*1d70*/  SHF.R.U32.HI R5, RZ, 0x7, R18 ;  /* 0x00000007ff057819 */ /* 0x003fe20000011612 */
[----:B------:R-:W-:Y:S01]  /*1d80*/  UIADD3 UR39, UR40, UR39, URZ ;  /* 0x0000002728277290 */ /* 0x000fe2000fffe03f */
[----:B---3--:R-:W-:Y:S01]  /*1d90*/  LOP3.LUT R3, R0, 0x7, RZ, 0xc0, !PT ;  /* 0x0000000700037812 */ /* 0x008fe200078ec0ff */
[----:B------:R-:W-:Y:S01]  /*1da0*/  IMAD.SHL.U32 R11, R59, 0x80, RZ ;  /* 0x000000803b0b7824 */ /* 0x000fe200078e00ff */
[----:B------:R-:W-:Y:S01]  /*1db0*/  LOP3.LUT R0, R5, 0x1, RZ, 0xc0, !PT ;  /* 0x0000000105007812 */ /* 0x000fe200078ec0ff */
[----:B------:R-:W-:Y:S01]  /*1dc0*/  UISETP.GT.U32.AND UP0, UPT, UR39, 0x11, UPT ;  /* 0x000000112700788c */ /* 0x000fe2000bf04070 */
[----:B------:R-:W-:Y:S01]  /*1dd0*/  LOP3.LUT R4, R18, 0x60, RZ, 0xc0, !PT ;  /* 0x0000006012047812 */ /* 0x000fe200078ec0ff */
[----:B------:R-:W-:Y:S01]  /*1de0*/  ULDC UR7, c[0x0][0x284] ;  /* 0x0000a10000077ab9 */ /* 0x000fe20000000800 */
[----:B------:R-:W-:Y:S01]  /*1df0*/  UISETP.GE.U32.AND UP1, UPT, UR40, 0x12, UPT ;  /* 0x000000122800788c */ /* 0x000fe2000bf26070 */
[----:B------:R-:W-:Y:S01]  /*1e00*/  IMAD.SHL.U32 R10, R0, 0x40, RZ ;  /* 0x00000040000a7824 */ /* 0x000fe200078e00ff */
[----:B------:R-:W-:Y:S01]  /*1e10*/  SHF.R.U32.HI R6, RZ, 0x1, R4 ;  /* 0x00000001ff067819 */ /* 0x000fe20000011604 */
[----:B------:R-:W-:Y:S01]  /*1e20*/  UISETP.LT.U32.AND UP0, UPT, UR40, 0x12, UP0 ;  /* 0x000000122800788c */ /* 0x000fe20008701070 */
[----:B------:R-:W-:Y:S01]  /*1e30*/  LOP3.LUT R4, R18, 0x3, RZ, 0xc0, !PT ;  /* 0x0000000312047812 */ /* 0x000fe200078ec0ff */
[----:B------:R-:W-:Y:S01]  /*1e40*/  ULDC.64 UR8, c[0x0][0x5d0] ;  /* 0x0001740000087ab9 */ /* 0x000fe20000000a00 */
[--C-:B------:R-:W-:Y:S01]  /*1e50*/  IADD3 R5, RZ, -R6, -R3.reuse ;  /* 0x80000006ff057210 */ /* 0x100fe20007ffe803 */
[----:B------:R-:W-:Y:S01]  /*1e60*/  UIMAD.WIDE.U32 UR4, UR39, 0x38e38e39, URZ ;  /* 0x38e38e39270478a5 */ /* 0x000fe2000f8e003f */
[----:B------:R-:W-:Y:S01]  /*1e70*/  LOP3.LUT R3, R10, 0x40, R3, 0xe2, !PT ;  /* 0x000000400a037812 */ /* 0x000fe200078ee203 */
[----:B------:R-:W-:Y:S01]  /*1e80*/  USEL UR6, URZ, 0x1, !UP0 ;  /* 0x000000013f067887 */ /* 0x000fe2000c000000 */
[----:B------:R-:W-:Y:S01]  /*1e90*/  SHF.R.S32.HI R14, RZ, 0x1f, R61 ;  /* 0x0000001fff0e7819 */ /* 0x000fe2000001143d */
[----:B------:R-:W-:Y:S01]  /*1ea0*/  IMAD R0, R0, -0x40, R5 ;  /* 0xffffffc000007824 */ /* 0x000fe200078e0205 */
[----:B------:R-:W-:Y:S01]  /*1eb0*/  USHF.R.U32.HI UR4, URZ, 0x2, UR5 ;  /* 0x000000023f047899 */ /* 0x000fe20008011605 */
[----:B----4-:R-:W-:Y:S01]  /*1ec0*/  IMAD R10, R4, -0x2, R8 ;  /* 0xfffffffe040a7824 */ /* 0x010fe200078e0208 */
[----:B------:R-:W-:Y:S01]  /*1ed0*/  ISETP.GE.AND P0, PT, R7, R8, PT ;  /* 0x000000080700720c */ /* 0x000fe20003f06270 */
[----:B------:R-:W-:Y:S01]  /*1ee0*/  IMAD.SHL.U32 R8, R18, 0x2, RZ ;  /* 0x0000000212087824 */ /* 0x000fe200078e00ff */
[----:B------:R-:W-:Y:S01]  /*1ef0*/  ULOP3.LUT UR38, UR38, UR6, URZ, 0x3c, !UPT ;  /* 0x0000000626267292 */ /* 0x000fe2000f8e3c3f */
[----:B------:R-:W-:Y:S01]  /*1f00*/  IMAD R4, R14, UR8, RZ ;  /* 0x000000080e047c24 */ /* 0x000fe2000f8e02ff */
[----:B------:R-:W-:Y:S01]  /*1f10*/  ISETP.GE.OR P0, PT, R11, UR7, P0 ;  /* 0x000000070b007c0c */ /* 0x000fe20008706670 */
[----:B------:R-:W-:Y:S01]  /*1f20*/  IMAD.WIDE R12, R59, 0x80, RZ ;  /* 0x000000803b0c7825 */ /* 0x000fe200078e02ff */
[----:B------:R-:W-:Y:S01]  /*1f30*/  LOP3.LUT R8, R7, 0x6, R8, 0xf8, !PT ;  /* 0x0000000607087812 */ /* 0x000fe200078ef808 */
[----:B------:R-:W-:Y:S01]  /*1f40*/  UIMAD UR39, UR4, -0x12, UR39 ;  /* 0xffffffee042778a4 */ /* 0x000fe2000f8e0227 */
[----:B------:R-:W-:Y:S01]  /*1f50*/  IADD3 R60, -R11, UR7, R0 ;  /* 0x000000070b3c7c10 */ /* 0x000fe2000fffe100 */
[----:B------:R-:W-:Y:S01]  /*1f60*/  IMAD R15, R61, UR9, R4 ;  /* 0x000000093d0f7c24 */ /* 0x000fe2000f8e0204 */
[----:B------:R-:W-:Y:S01]  /*1f70*/  SHF.R.S32.HI R9, RZ, 0x1f, R8 ;  /* 0x0000001fff097819 */ /* 0x000fe20000011408 */
[----:B------:R-:W-:Y:S01]  /*1f80*/  @UP1 ULOP3.LUT UR38, UR38, 0x1, UR4, 0x78, !UPT ;  /* 0x0000000126261892 */ /* 0x000fe2000f8e7804 */
[----:B------:R-:W-:Y:S01]  /*1f90*/  LOP3.LUT R65, R12, R3, R6, 0xfe, !PT ;  /* 0x000000030c417212 */ /* 0x000fe200078efe06 */
[----:B------:R-:W-:-:S02]  /*1fa0*/  IMAD.IADD R64, R10, 0x1, -R7 ;  /* 0x000000010a407824 */ /* 0x000fc400078e0a07 */
[----:B------:R-:W-:-:S04]  /*1fb0*/  IMAD.WIDE.U32 R4, R61, UR8, R8 ;  /* 0x000000083d047c25 */ /* 0x000fc8000f8e0008 */
[----:B------:R-:W-:Y:S02]  /*1fc0*/  IMAD.IADD R5, R5, 0x1, R15 ;  /* 0x0000000105057824 */ /* 0x000fe400078e020f */
[----:B------:R-:W-:Y:S01]  /*1fd0*/  IMAD.MOV.U32 R59, RZ, RZ, -0x1 ;  /* 0xffffffffff3b7424 */ /* 0x000fe200078e00ff */
[----:B------:R-:W-:Y:S06]  /*1fe0*/  @P0 BRA `(.L_x_35) ;  /* 0x0000001c00140947 */ /* 0x000fec0003800000 */
[----:B------:R-:W0:Y:S01]  /*1ff0*/  LDC.64 R10, c[0x0][0x5c8] ;  /* 0x00017200ff0a7b82 */ /* 0x000e220000000a00 */
[----:B------:R-:W-:Y:S01]  /*2000*/  ULDC.64 UR4, c[0x0][0x5c0] ;  /* 0x0001700000047ab9 */ /* 0x000fe20000000a00 */
[----:B------:R-:W-:Y:S01]  /*2010*/  BSSY B0, `(.L_x_35) ;  /* 0x00001c2000007945 */ /* 0x000fe20003800000 */
[-C--:B0-----:R-:W-:Y:S02]  /*2020*/  IMAD R0, R13, R10.reuse, RZ ;  /* 0x0000000a0d007224 */ /* 0x081fe400078e02ff */
[----:B------:R-:W-:-:S04]  /*2030*/  IMAD.WIDE.U32 R4, R65, R10, R4 ;  /* 0x0000000a41047225 */ /* 0x000fc800078e0004 */
[----:B------:R-:W-:Y:S01]  /*2040*/  IMAD R3, R65, R11, R0 ;  /* 0x0000000b41037224 */ /* 0x000fe200078e0200 */
[----:B------:R-:W-:-:S03]  /*2050*/  IADD3 R6, P0, R4, UR4, RZ ;  /* 0x0000000404067c10 */ /* 0x000fc6000ff1e0ff */
[----:B------:R-:W-:Y:S01]  /*2060*/  IMAD.IADD R3, R5, 0x1, R3 ;  /* 0x0000000105037824 */ /* 0x000fe200078e0203 */
[----:B------:R-:W-:-:S04]  /*2070*/  LEA R4, P1, R10, R6, 0x3 ;  /* 0x000000060a047211 */ /* 0x000fc800078218ff */
[----:B------:R-:W-:Y:S02]  /*2080*/  IADD3.X R7, R3, UR5, RZ, P0, !PT ;  /* 0x0000000503077c10 */ /* 0x000fe400087fe4ff */
[----:B-----5:R-:W-:Y:S02]  /*2090*/  ISETP.NE.AND P0, PT, R56, RZ, PT ;  /* 0x000000ff3800720c */ /* 0x020fe40003f05270 */
[----:B------:R-:W-:-:S11]  /*20a0*/  LEA.HI.X R5, R10, R7, R11, 0x3, P1 ;  /* 0x000000070a057211 */ /* 0x000fd600008f1c0b */
[----:B------:R-:W-:Y:S05]  /*20b0*/  @!P0 BRA `(.L_x_36) ;  /* 0x00000014001c8947 */ /* 0x000fea0003800000 */
[----:B------:R-:W0:Y:S01]  /*20c0*/  LDC.64 R20, c[0x0][0x5b0] ;  /* 0x00016c00ff147b82 */ /* 0x000e220000000a00 */
[----:B------:R-:W-:Y:S01]  /*20d0*/  ULDC.64 UR4, c[0x0][0x5b8] ;  /* 0x00016e0000047ab9 */ /* 0x000fe20000000a00 */
[----:B------:R-:W-:Y:S01]  /*20e0*/  ISETP.GE.AND P1, PT, R64, 0x1, PT ;  /* 0x000000014000780c */ /* 0x000fe20003f26270 */
[----:B------:R-:W-:Y:S01]  /*20f0*/  IMAD R0, R14, UR4, RZ ;  /* 0x000000040e007c24 */ /* 0x000fe2000f8e02ff */
[----:B------:R-:W-:Y:S01]  /*2100*/  BSSY B1, `(.L_x_37) ;  /* 0x0000010000017945 */ /* 0x000fe20003800000 */
[C---:B------:R-:W-:Y:S01]  /*2110*/  IMAD.WIDE.U32 R14, R61.reuse, UR4, R8 ;  /* 0x000000043d0e7c25 */ /* 0x040fe2000f8e0008 */
[----:B------:R-:W-:Y:S02]  /*2120*/  ISETP.LT.OR P2, PT, R60, 0x1, !P1 ;  /* 0x000000013c00780c */ /* 0x000fe40004f41670 */
[----:B------:R-:W1:Y:S01]  /*2130*/  LDC.64 R62, c[0x0][0x5a8] ;  /* 0x00016a00ff3e7b82 */ /* 0x000e620000000a00 */
[----:B------:R-:W-:Y:S02]  /*2140*/  IMAD R11, R61, UR5, R0 ;  /* 0x000000053d0b7c24 */ /* 0x000fe4000f8e0200 */
[----:B------:R-:W-:-:S02]  /*2150*/  IMAD.MOV.U32 R10, RZ, RZ, R14 ;  /* 0x000000ffff0a7224 */ /* 0x000fc400078e000e */
[----:B------:R-:W-:Y:S02]  /*2160*/  IMAD.IADD R11, R15, 0x1, R11 ;  /* 0x000000010f0b7824 */ /* 0x000fe400078e020b */
[-C--:B0-----:R-:W-:Y:S01]  /*2170*/  IMAD R12, R13, R20.reuse, RZ ;  /* 0x000000140d0c7224 */ /* 0x081fe200078e02ff */
[----:B------:R-:W-:Y:S01]  /*2180*/  SHF.L.U64.HI R13, R20, 0x3, R21 ;  /* 0x00000003140d7819 */ /* 0x000fe20000010215 */
[----:B------:R-:W-:-:S04]  /*2190*/  IMAD.WIDE.U32 R8, R65, R20, R10 ;  /* 0x0000001441087225 */ /* 0x000fc800078e000a */
[----:B------:R-:W-:Y:S01]  /*21a0*/  IMAD R3, R65, R21, R12 ;  /* 0x0000001541037224 */ /* 0x000fe200078e020c */
[----:B-1----:R-:W-:Y:S01]  /*21b0*/  IADD3 R8, P0, R8, R62, RZ ;  /* 0x0000003e08087210 */ /* 0x002fe20007f1e0ff */
[----:B------:R-:W-:-:S03]  /*21c0*/  IMAD.SHL.U32 R12, R20, 0x8, RZ ;  /* 0x00000008140c7824 */ /* 0x000fc600078e00ff */
[----:B------:R-:W-:Y:S01]  /*21d0*/  IADD3.X R9, R63, R9, R3, P0, !PT ;  /* 0x000000093f097210 */ /* 0x000fe200007fe403 */
[----:B------:R-:W-:Y:S08]  /*21e0*/  @P2 BRA `(.L_x_38) ;  /* 0x0000000000042947 */ /* 0x000ff00003800000 */
[----:B--2---:R0:W5:Y:S02]  /*21f0*/  LDG.E.U8 R57, desc[UR36][R8.64] ;  /* 0x0000002408397981 */ /* 0x004164000c1e1100 */
.L_x_38:
[----:B------:R-:W-:Y:S05]  /*2200*/  BSYNC B1 ;  /* 0x0000000000017941 */ /* 0x000fea0003800000 */
.L_x_37:
[----:B-----5:R-:W-:Y:S01]  /*2210*/  LOP3.LUT R0, R57, 0xffff, RZ, 0xc0, !PT ;  /* 0x0000ffff39007812 */ /* 0x020fe200078ec0ff */
[----:B------:R-:W-:Y:S01]  /*2220*/  IMAD.WIDE.U32 R12, R65, R20, R12 ;  /* 0x00000014410c7225 */ /* 0x000fe200078e000c */
[----:B------:R-:W-:Y:S01]  /*2230*/  ISETP.GE.AND P0, PT, R64, 0x2, PT ;  /* 0x000000024000780c */ /* 0x000fe20003f06270 */
[----:B------:R-:W-:Y:S01]  /*2240*/  BSSY B1, `(.L_x_39) ;  /* 0x000000f000017945 */ /* 0x000fe20003800000 */
[----:B------:R-:W-:Y:S01]  /*2250*/  PRMT R15, R0, 0x8880, RZ ;  /* 0x00008880000f7816 */ /* 0x000fe200000000ff */
[----:B------:R-:W-:Y:S01]  /*2260*/  IMAD.IADD R0, R3, 0x1, R13 ;  /* 0x0000000103007824 */ /* 0x000fe200078e020d */
[----:B------:R-:W-:Y:S02]  /*2270*/  IADD3 R10, P3, P4, R14, R62, R12 ;  /* 0x0000003e0e0a7210 */ /* 0x000fe40007c7e00c */
[----:B------:R-:W-:Y:S01]  /*2280*/  ISETP.LT.OR P1, PT, R60, 0x9, !P1 ;  /* 0x000000093c00780c */ /* 0x000fe20004f21670 */
[----:B------:R-:W-:Y:S01]  /*2290*/  IMAD.MOV.U32 R3, RZ, RZ, R15 ;  /* 0x000000ffff037224 */ /* 0x000fe200078e000f */
[----:B------:R-:W-:-:S02]  /*22a0*/  IADD3.X R11, R11, R63, R0, P3, P4 ;  /* 0x0000003f0b0b7210 */ /* 0x000fc40001fe8400 */
[----:B------:R-:W-:Y:S01]  /*22b0*/  ISETP.LT.OR P3, PT, R60, 0x1, !P0 ;  /* 0x000000013c00780c */ /* 0x000fe20004761670 */
[----:B------:R-:W-:-:S04]  /*22c0*/  IMAD R0, R3, R56, RZ ;  /* 0x0000003803007224 */ /* 0x000fc800078e02ff */
[----:B------:R-:W-:-:S05]  /*22d0*/  @!P2 IMAD R3, R24, R23, R0 ;  /* 0x000000171803a224 */ /* 0x000fca00078e0200 */
[----:B------:R1:W-:Y:S03]  /*22e0*/  @!P2 STG.E.U8 desc[UR36][R6.64], R3 ;  /* 0x000000030600a986 */ /* 0x0003e6000c101124 */
[----:B------:R-:W-:Y:S05]  /*22f0*/  @P3 BRA `(.L_x_40) ;  /* 0x00000000000c3947 */ /* 0x000fea0003800000 */
[----:B--2---:R-:W1:Y:S02]  /*2300*/  LDG.E.U8 R57, desc[UR36][R8.64+0x1] ;  /* 0x0000012408397981 */ /* 0x004e64000c1e1100 */
[----:B-1----:R-:W-:-:S05]  /*2310*/  PRMT R3, R57, 0x8880, RZ ;  /* 0x0000888039037816 */ /* 0x002fca00000000ff */
[----:B------:R-:W-:-:S07]  /*2320*/  IMAD R0, R3, R56, RZ ;  /* 0x0000003803007224 */ /* 0x000fce00078e02ff */
.L_x_40:
[----:B------:R-:W-:Y:S05]  /*2330*/  BSYNC B1 ;  /* 0x0000000000017941 */ /* 0x000fea0003800000 */
.L_x_39:
[----:B------:R-:W-:Y:S01]  /*2340*/  @!P3 IMAD R25, R25, R23, R0 ;  /* 0x000000171919b224 */ /* 0x000fe200078e0200 */
[----:B------:R-:W-:Y:S04]  /*2350*/  BSSY B1, `(.L_x_41) ;  /* 0x0000006000017945 */ /* 0x000fe80003800000 */
[----:B------:R3:W-:Y:S01]  /*2360*/  @!P3 STG.E.U8 desc[UR36][R6.64+0x1], R25 ;  /* 0x000001190600b986 */ /* 0x0007e2000c101124 */
[----:B------:R-:W-:Y:S05]  /*2370*/  @P1 BRA `(.L_x_42) ;  /* 0x00000000000c1947 */ /* 0x000fea0003800000 */
[----:B--2---:R-:W1:Y:S02]  /*2380*/  LDG.E.U8 R57, desc[UR36][R10.64] ;  /* 0x000000240a397981 */ /* 0x004e64000c1e1100 */
[----:B-1----:R-:W-:-:S05]  /*2390*/  PRMT R3, R57, 0x8880, RZ ;  /* 0x0000888039037816 */ /* 0x002fca00000000ff */
[----:B------:R-:W-:-:S07]  /*23a0*/  IMAD R0, R3, R56, RZ ;  /* 0x0000003803007224 */ /* 0x000fce00078e02ff */
.L_x_42:
[----:B------:R-:W-:Y:S05]  /*23b0*/  BSYNC B1 ;  /* 0x0000000000017941 */ /* 0x000fea0003800000 */
.L_x_41:
[----:B------:R-:W-:Y:S01]  /*23c0*/  ISETP.LT.OR P0, PT, R60, 0x9, !P0 ;  /* 0x000000093c00780c */ /* 0x000fe20004701670 */
[----:B-1----:R-:W-:Y:S01]  /*23d0*/  @!P1 IMAD R3, R26, R23, R0 ;  /* 0x000000171a039224 */ /* 0x002fe200078e0200 */
[C---:B------:R-:W-:Y:S01]  /*23e0*/  ISETP.GE.AND P3, PT, R64.reuse, 0x9, PT ;  /* 0x000000094000780c */ /* 0x040fe20003f66270 */
[----:B------:R-:W-:Y:S01]  /*23f0*/  BSSY B1, `(.L_x_43) ;  /* 0x000000a000017945 */ /* 0x000fe20003800000 */
[----:B------:R-:W-:Y:S02]  /*2400*/  ISETP.GE.AND P2, PT, R64, 0xa, PT ;  /* 0x0000000a4000780c */ /* 0x000fe40003f46270 */
[----:B------:R1:W-:Y:S01]  /*2410*/  @!P1 STG.E.U8 desc[UR36][R4.64], R3 ;  /* 0x0000000304009986 */ /* 0x0003e2000c101124 */
[C---:B------:R-:W-:Y:S02]  /*2420*/  ISETP.LT.OR P4, PT, R60.reuse, 0x1, !P3 ;  /* 0x000000013c00780c */ /* 0x040fe40005f81670 */
[C---:B------:R-:W-:Y:S02]  /*2430*/  ISETP.LT.OR P1, PT, R60.reuse, 0x1, !P2 ;  /* 0x000000013c00780c */ /* 0x040fe40005721670 */
[----:B------:R-:W-:-:S02]  /*2440*/  ISETP.LT.OR P3, PT, R60, 0x9, !P3 ;  /* 0x000000093c00780c */ /* 0x000fc40005f61670 */
[----:B------:R-:W-:Y:S11]  /*2450*/  @P0 BRA `(.L_x_44) ;  /* 0x00000000000c0947 */ /* 0x000ff60003800000 */
[----:B--2---:R-:W1:Y:S02]  /*2460*/  LDG.E.U8 R57, desc[UR36][R10.64+0x1] ;  /* 0x000001240a397981 */ /* 0x004e64000c1e1100 */
[----:B-1----:R-:W-:-:S05]  /*2470*/  PRMT R3, R57, 0x8880, RZ ;  /* 0x0000888039037816 */ /* 0x002fca00000000ff */
[----:B------:R-:W-:-:S07]  /*2480*/  IMAD R0, R3, R56, RZ ;  /* 0x0000003803007224 */ /* 0x000fce00078e02ff */
.L_x_44:
[----:B------:R-:W-:Y:S05]  /*2490*/  BSYNC B1 ;  /* 0x0000000000017941 */ /* 0x000fea0003800000 */
.L_x_43:
[----:B------:R-:W-:Y:S01]  /*24a0*/  @!P0 IMAD R27, R27, R23, R0 ;  /* 0x000000171b1b8224 */ /* 0x000fe200078e0200 */
[----:B------:R-:W-:Y:S04]  /*24b0*/  BSSY B1, `(.L_x_45) ;  /* 0x0000006000017945 */ /* 0x000fe80003800000 */
[----:B------:R4:W-:Y:S01]  /*24c0*/  @!P0 STG.E.U8 desc[UR36][R4.64+0x1], R27 ;  /* 0x0000011b04008986 */ /* 0x0009e2000c101124 */
[----:B------:R-:W-:Y:S05]  /*24d0*/  @P4 BRA `(.L_x_46) ;  /* 0x00000000000c4947 */ /* 0x000fea0003800000 */
[----:B--2---:R-:W1:Y:S02]  /*24e0*/  LDG.E.U8 R57, desc[UR36][R8.64+0x8] ;  /* 0x0000082408397981 */ /* 0x004e64000c1e1100 */
[----:B-1----:R-:W-:-:S05]  /*24f0*/  PRMT R3, R57, 0x8880, RZ ;  /* 0x0000888039037816 */ /* 0x002fca00000000ff */
[----:B------:R-:W-:-:S07]  /*2500*/  IMAD R0, R3, R56, RZ ;  /* 0x0000003803007224 */ /* 0x000fce00078e02ff */
.L_x_46:
[----:B------:R-:W-:Y:S05]  /*2510*/  BSYNC B1 ;  /* 0x0000000000017941 */ /* 0x000fea0003800000 */
.L_x_45:
[----:B-1----:R-:W-:Y:S01]  /*2520*/  @!P4 IMAD R3, R28, R23, R0 ;  /* 0x000000171c03c224 */ /* 0x002fe200078e0200 */
[----:B------:R-:W-:Y:S04]  /*2530*/  BSSY B1, `(.L_x_47) ;  /* 0x0000006000017945 */ /* 0x000fe80003800000 */
[----:B------:R1:W-:Y:S01]  /*2540*/  @!P4 STG.E.U8 desc[UR36][R6.64+0x8], R3 ;  /* 0x000008030600c986 */ /* 0x0003e2000c101124 */
[----:B------:R-:W-:Y:S05]  /*2550*/  @P1 BRA `(.L_x_48) ;  /* 0x00000000000c1947 */ /* 0x000fea0003800000 */
[----:B--2---:R-:W1:Y:S02]  /*2560*/  LDG.E.U8 R57, desc[UR36][R8.64+0x9] ;  /* 0x0000092408397981 */ /* 0x004e64000c1e1100 */
[----:B-1----:R-:W-:-:S05]  /*2570*/  PRMT R3, R57, 0x8880, RZ ;  /* 0x0000888039037816 */ /* 0x002fca00000000ff */
[----:B------:R-:W-:-:S07]  /*2580*/  IMAD R0, R3, R56, RZ ;  /* 0x0000003803007224 */ /* 0x000fce00078e02ff */
.L_x_48:
[----:B------:R-:W-:Y:S05]  /*2590*/  BSYNC B1 ;  /* 0x0000000000017941 */ /* 0x000fea0003800000 */
.L_x_47:
[----:B------:R-:W-:Y:S01]  /*25a0*/  @!P1 IMAD R29, R29, R23, R0 ;  /* 0x000000171d1d9224 */ /* 0x000fe200078e0200 */
[----:B------:R-:W-:Y:S04]  /*25b0*/  BSSY B1, `(.L_x_49) ;  /* 0x0000006000017945 */ /* 0x000fe80003800000 */
[----:B------:R0:W-:Y:S01]  /*25c0*/  @!P1 STG.E.U8 desc[UR36][R6.64+0x9], R29 ;  /* 0x0000091d06009986 */ /* 0x0001e2000c101124 */
[----:B------:R-:W-:Y:S05]  /*25d0*/  @P3 BRA `(.L_x_50) ;  /* 0x00000000000c3947 */ /* 0x000fea0003800000 */
[----:B--2---:R-:W1:Y:S02]  /*25e0*/  LDG.E.U8 R57, desc[UR36][R10.64+0x8] ;  /* 0x000008240a397981 */ /* 0x004e64000c1e1100 */
[----:B-1----:R-:W-:-:S05]  /*25f0*/  PRMT R3, R57, 0x8880, RZ ;  /* 0x0000888039037816 */ /* 0x002fca00000000ff */
[----:B------:R-:W-:-:S07]  /*2600*/  IMAD R0, R3, R56, RZ ;  /* 0x0000003803007224 */ /* 0x000fce00078e02ff */
.L_x_50:
[----:B------:R-:W-:Y:S05]  /*2610*/  BSYNC B1 ;  /* 0x0000000000017941 */ /* 0x000fea0003800000 */
.L_x_49:
        /* <DEDUP_REMOVED lines=13> */
.L_x_52:
[----:B------:R-:W-:Y:S05]  /*26f0*/  BSYNC B1 ;  /* 0x0000000000017941 */ /* 0x000fea0003800000 */
.L_x_51:
[----:B------:R-:W-:Y:S01]  /*2700*/  @!P2 IMAD R31, R31, R23, R0 ;  /* 0x000000171f1fa224 */ /* 0x000fe200078e0200 */
[----:B------:R-:W-:Y:S04]  /*2710*/  BSSY B1, `(.L_x_53) ;  /* 0x0000006000017945 */ /* 0x000fe80003800000 */
[----:B------:R0:W-:Y:S01]  /*2720*/  @!P2 STG.E.U8 desc[UR36][R4.64+0x9], R31 ;  /* 0x0000091f0400a986 */ /* 0x0001e2000c101124 */
[----:B------:R-:W-:Y:S05]  /*2730*/  @P4 BRA `(.L_x_54) ;  /* 0x00000000000c4947 */ /* 0x000fea0003800000 */
[----:B--2---:R-:W1:Y:S02]  /*2740*/  LDG.E.U8 R57, desc[UR36][R8.64+0x10] ;  /* 0x0000102408397981 */ /* 0x004e64000c1e1100 */
[----:B-1----:R-:W-:-:S05]  /*2750*/  PRMT R3, R57, 0x8880, RZ ;  /* 0x0000888039037816 */ /* 0x002fca00000000ff */
[----:B------:R-:W-:-:S07]  /*2760*/  IMAD R0, R3, R56, RZ ;  /* 0x0000003803007224 */ /* 0x000fce00078e02ff */
.L_x_54:
[----:B------:R-:W-:Y:S05]  /*2770*/  BSYNC B1 ;  /* 0x0000000000017941 */ /* 0x000fea0003800000 */
.L_x_53:
[----:B-1----:R-:W-:Y:S01]  /*2780*/  @!P4 IMAD R3, R32, R23, R0 ;  /* 0x000000172003c224 */ /* 0x002fe200078e0200 */
[----:B------:R-:W-:Y:S04]  /*2790*/  BSSY B1, `(.L_x_55) ;  /* 0x0000006000017945 */ /* 0x000fe80003800000 */
[----:B------:R1:W-:Y:S01]  /*27a0*/  @!P4 STG.E.U8 desc[UR36][R6.64+0x10], R3 ;  /* 0x000010030600c986 */ /* 0x0003e2000c101124 */
[----:B------:R-:W-:Y:S05]  /*27b0*/  @P3 BRA `(.L_x_56) ;  /* 0x00000000000c3947 */ /* 0x000fea0003800000 */
[----:B--2---:R-:W1:Y:S02]  /*27c0*/  LDG.E.U8 R57, desc[UR36][R8.64+0x11] ;  /* 0x0000112408397981 */ /* 0x004e64000c1e1100 */
[----:B-1----:R-:W-:-:S05]  /*27d0*/  PRMT R3, R57, 0x8880, RZ ;  /* 0x0000888039037816 */ /* 0x002fca00000000ff */
[----:B------:R-:W-:-:S07]  /*27e0*/  IMAD R0, R3, R56, RZ ;  /* 0x0000003803007224 */ /* 0x000fce00078e02ff */
.L_x_56:
[----:B------:R-:W-:Y:S05]  /*27f0*/  BSYNC B1 ;  /* 0x0000000000017941 */ /* 0x000fea0003800000 */
.L_x_55:
[----:B------:R-:W-:Y:S01]  /*2800*/  @!P3 IMAD R33, R33, R23, R0 ;  /* 0x000000172121b224 */ /* 0x000fe200078e0200 */
[----:B------:R-:W-:Y:S04]  /*2810*/  BSSY B1, `(.L_x_57) ;  /* 0x0000006000017945 */ /* 0x000fe80003800000 */
[----:B------:R0:W-:Y:S01]  /*2820*/  @!P3 STG.E.U8 desc[UR36][R6.64+0x11], R33 ;  /* 0x000011210600b986 */ /* 0x0001e2000c101124 */
[----:B------:R-:W-:Y:S05]  /*2830*/  @P1 BRA `(.L_x_58) ;  /* 0x00000000000c1947 */ /* 0x000fea0003800000 */
[----:B--2---:R-:W1:Y:S02]  /*2840*/  LDG.E.U8 R57, desc[UR36][R10.64+0x10] ;  /* 0x000010240a397981 */ /* 0x004e64000c1e1100 */
[----:B-1----:R-:W-:-:S05]  /*2850*/  PRMT R3, R57, 0x8880, RZ ;  /* 0x0000888039037816 */ /* 0x002fca00000000ff */
[----:B------:R-:W-:-:S07]  /*2860*/  IMAD R0, R3, R56, RZ ;  /* 0x0000003803007224 */ /* 0x000fce00078e02ff */
.L_x_58:
[----:B------:R-:W-:Y:S05]  /*2870*/  BSYNC B1 ;  /* 0x0000000000017941 */ /* 0x000fea0003800000 */
.L_x_57:
        /* <DEDUP_REMOVED lines=13> */
.L_x_60:
[----:B------:R-:W-:Y:S05]  /*2950*/  BSYNC B1 ;  /* 0x0000000000017941 */ /* 0x000fea0003800000 */
.L_x_59:
[----:B------:R-:W-:Y:S01]  /*2960*/  @!P0 IMAD R35, R35, R23, R0 ;  /* 0x0000001723238224 */ /* 0x000fe200078e0200 */
[----:B------:R-:W-:Y:S04]  /*2970*/  BSSY B1, `(.L_x_61) ;  /* 0x0000006000017945 */ /* 0x000fe80003800000 */
[----:B------:R0:W-:Y:S01]  /*2980*/  @!P0 STG.E.U8 desc[UR36][R4.64+0x11], R35 ;  /* 0x0000112304008986 */ /* 0x0001e2000c101124 */
[----:B------:R-:W-:Y:S05]  /*2990*/  @P4 BRA `(.L_x_62) ;  /* 0x00000000000c4947 */ /* 0x000fea0003800000 */
[----:B--2---:R-:W1:Y:S02]  /*29a0*/  LDG.E.U8 R57, desc[UR36][R8.64+0x18] ;  /* 0x0000182408397981 */ /* 0x004e64000c1e1100 */
[----:B-1----:R-:W-:-:S05]  /*29b0*/  PRMT R3, R57, 0x8880, RZ ;  /* 0x0000888039037816 */ /* 0x002fca00000000ff */
[----:B------:R-:W-:-:S07]  /*29c0*/  IMAD R0, R3, R56, RZ ;  /* 0x0000003803007224 */ /* 0x000fce00078e02ff */
.L_x_62:
[----:B------:R-:W-:Y:S05]  /*29d0*/  BSYNC B1 ;  /* 0x0000000000017941 */ /* 0x000fea0003800000 */
.L_x_61:
[----:B-1----:R-:W-:Y:S01]  /*29e0*/  @!P4 IMAD R3, R36, R23, R0 ;  /* 0x000000172403c224 */ /* 0x002fe200078e0200 */
[----:B------:R-:W-:Y:S04]  /*29f0*/  BSSY B1, `(.L_x_63) ;  /* 0x0000006000017945 */ /* 0x000fe80003800000 */
[----:B------:R1:W-:Y:S01]  /*2a00*/  @!P4 STG.E.U8 desc[UR36][R6.64+0x18], R3 ;  /* 0x000018030600c986 */ /* 0x0003e2000c101124 */
[----:B------:R-:W-:Y:S05]  /*2a10*/  @P1 BRA `(.L_x_64) ;  /* 0x00000000000c1947 */ /* 0x000fea0003800000 */
[----:B--2---:R-:W1:Y:S02]  /*2a20*/  LDG.E.U8 R57, desc[UR36][R8.64+0x19] ;  /* 0x0000192408397981 */ /* 0x004e64000c1e1100 */
[----:B-1----:R-:W-:-:S05]  /*2a30*/  PRMT R3, R57, 0x8880, RZ ;  /* 0x0000888039037816 */ /* 0x002fca00000000ff */
[----:B------:R-:W-:-:S07]  /*2a40*/  IMAD R0, R3, R56, RZ ;  /* 0x0000003803007224 */ /* 0x000fce00078e02ff */
.L_x_64:
[----:B------:R-:W-:Y:S05]  /*2a50*/  BSYNC B1 ;  /* 0x0000000000017941 */ /* 0x000fea0003800000 */
.L_x_63:
[----:B------:R-:W-:Y:S01]  /*2a60*/  @!P1 IMAD R37, R37, R23, R0 ;  /* 0x0000001725259224 */ /* 0x000fe200078e0200 */
[----:B------:R-:W-:Y:S04]  /*2a70*/  BSSY B1, `(.L_x_65) ;  /* 0x0000006000017945 */ /* 0x000fe80003800000 */
[----:B------:R0:W-:Y:S01]  /*2a80*/  @!P1 STG.E.U8 desc[UR36][R6.64+0x19], R37 ;  /* 0x0000192506009986 */ /* 0x0001e2000c101124 */
[----:B------:R-:W-:Y:S05]  /*2a90*/  @P3 BRA `(.L_x_66) ;  /* 0x00000000000c3947 */ /* 0x000fea0003800000 */
[----:B--2---:R-:W1:Y:S02]  /*2aa0*/  LDG.E.U8 R57, desc[UR36][R10.64+0x18] ;  /* 0x000018240a397981 */ /* 0x004e64000c1e1100 */
[----:B-1----:R-:W-:-:S05]  /*2ab0*/  PRMT R3, R57, 0x8880, RZ ;  /* 0x0000888039037816 */ /* 0x002fca00000000ff */
[----:B------:R-:W-:-:S07]  /*2ac0*/  IMAD R0, R3, R56, RZ ;  /* 0x0000003803007224 */ /* 0x000fce00078e02ff */
.L_x_66:
[----:B------:R-:W-:Y:S05]  /*2ad0*/  BSYNC B1 ;  /* 0x0000000000017941 */ /* 0x000fea0003800000 */
.L_x_65:
        /* <DEDUP_REMOVED lines=13> */
.L_x_68:
[----:B------:R-:W-:Y:S05]  /*2bb0*/  BSYNC B1 ;  /* 0x0000000000017941 */ /* 0x000fea0003800000 */
.L_x_67:
[----:B------:R-:W-:Y:S01]  /*2bc0*/  @!P2 IMAD R39, R39, R23, R0 ;  /* 0x000000172727a224 */ /* 0x000fe200078e0200 */
[----:B------:R-:W-:Y:S04]  /*2bd0*/  BSSY B1, `(.L_x_69) ;  /* 0x0000006000017945 */ /* 0x000fe80003800000 */
[----:B------:R0:W-:Y:S01]  /*2be0*/  @!P2 STG.E.U8 desc[UR36][R4.64+0x19], R39 ;  /* 0x000019270400a986 */ /* 0x0001e2000c101124 */
[----:B------:R-:W-:Y:S05]  /*2bf0*/  @P4 BRA `(.L_x_70) ;  /* 0x00000000000c4947 */ /* 0x000fea0003800000 */
[----:B--2---:R-:W1:Y:S02]  /*2c00*/  LDG.E.U8 R57, desc[UR36][R8.64+0x20] ;  /* 0x0000202408397981 */ /* 0x004e64000c1e1100 */
[----:B-1----:R-:W-:-:S05]  /*2c10*/  PRMT R3, R57, 0x8880, RZ ;  /* 0x0000888039037816 */ /* 0x002fca00000000ff */
[----:B------:R-:W-:-:S07]  /*2c20*/  IMAD R0, R3, R56, RZ ;  /* 0x0000003803007224 */ /* 0x000fce00078e02ff */
.L_x_70:
[----:B------:R-:W-:Y:S05]  /*2c30*/  BSYNC B1 ;  /* 0x0000000000017941 */ /* 0x000fea0003800000 */
.L_x_69:
[----:B-1----:R-:W-:Y:S01]  /*2c40*/  @!P4 IMAD R3, R40, R23, R0 ;  /* 0x000000172803c224 */ /* 0x002fe200078e0200 */
[----:B------:R-:W-:Y:S04]  /*2c50*/  BSSY B1, `(.L_x_71) ;  /* 0x0000006000017945 */ /* 0x000fe80003800000 */
[----:B------:R1:W-:Y:S01]  /*2c60*/  @!P4 STG.E.U8 desc[UR36][R6.64+0x20], R3 ;  /* 0x000020030600c986 */ /* 0x0003e2000c101124 */
[----:B------:R-:W-:Y:S05]  /*2c70*/  @P3 BRA `(.L_x_72) ;  /* 0x00000000000c3947 */ /* 0x000fea0003800000 */
[----:B--2---:R-:W1:Y:S02]  /*2c80*/  LDG.E.U8 R57, desc[UR36][R8.64+0x21] ;  /* 0x0000212408397981 */ /* 0x004e64000c1e1100 */
[----:B-1----:R-:W-:-:S05]  /*2c90*/  PRMT R3, R57, 0x8880, RZ ;  /* 0x0000888039037816 */ /* 0x002fca00000000ff */
[----:B------:R-:W-:-:S07]  /*2ca0*/  IMAD R0, R3, R56, RZ ;  /* 0x0000003803007224 */ /* 0x000fce00078e02ff */
.L_x_72:
[----:B------:R-:W-:Y:S05]  /*2cb0*/  BSYNC B1 ;  /* 0x0000000000017941 */ /* 0x000fea0003800000 */
.L_x_71:
[----:B------:R-:W-:Y:S01]  /*2cc0*/  @!P3 IMAD R41, R41, R23, R0 ;  /* 0x000000172929b224 */ /* 0x000fe200078e0200 */
[----:B------:R-:W-:Y:S04]  /*2cd0*/  BSSY B1, `(.L_x_73) ;  /* 0x0000006000017945 */ /* 0x000fe80003800000 */
[----:B------:R0:W-:Y:S01]  /*2ce0*/  @!P3 STG.E.U8 desc[UR36][R6.64+0x21], R41 ;  /* 0x000021290600b986 */ /* 0x0001e2000c101124 */
[----:B------:R-:W-:Y:S05]  /*2cf0*/  @P1 BRA `(.L_x_74) ;  /* 0x00000000000c1947 */ /* 0x000fea0003800000 */
[----:B--2---:R-:W1:Y:S02]  /*2d00*/  LDG.E.U8 R57, desc[UR36][R10.64+0x20] ;  /* 0x000020240a397981 */ /* 0x004e64000c1e1100 */
[----:B-1----:R-:W-:-:S05]  /*2d10*/  PRMT R3, R57, 0x8880, RZ ;  /* 0x0000888039037816 */ /* 0x002fca00000000ff */
[----:B------:R-:W-:-:S07]  /*2d20*/  IMAD R0, R3, R56, RZ ;  /* 0x0000003803007224 */ /* 0x000fce00078e02ff */
.L_x_74:
[----:B------:R-:W-:Y:S05]  /*2d30*/  BSYNC B1 ;  /* 0x0000000000017941 */ /* 0x000fea0003800000 */
.L_x_73:
        /* <DEDUP_REMOVED lines=13> */
.L_x_76:
[----:B------:R-:W-:Y:S05]  /*2e10*/  BSYNC B1 ;  /* 0x0000000000017941 */ /* 0x000fea0003800000 */
.L_x_75:
[----:B------:R-:W-:Y:S01]  /*2e20*/  @!P0 IMAD R43, R43, R23, R0 ;  /* 0x000000172b2b8224 */ /* 0x000fe200078e0200 */
[----:B------:R-:W-:Y:S04]  /*2e30*/  BSSY B1, `(.L_x_77) ;  /* 0x0000006000017945 */ /* 0x000fe80003800000 */
[----:B------:R0:W-:Y:S01]  /*2e40*/  @!P0 STG.E.U8 desc[UR36][R4.64+0x21], R43 ;  /* 0x0000212b04008986 */ /* 0x0001e2000c101124 */
[----:B------:R-:W-:Y:S05]  /*2e50*/  @P4 BRA `(.L_x_78) ;  /* 0x00000000000c4947 */ /* 0x000fea0003800000 */
[----:B--2---:R-:W1:Y:S02]  /*2e60*/  LDG.E.U8 R57, desc[UR36][R8.64+0x28] ;  /* 0x0000282408397981 */ /* 0x004e64000c1e1100 */
[----:B-1----:R-:W-:-:S05]  /*2e70*/  PRMT R3, R57, 0x8880, RZ ;  /* 0x0000888039037816 */ /* 0x002fca00000000ff */
[----:B------:R-:W-:-:S07]  /*2e80*/  IMAD R0, R3, R56, RZ ;  /* 0x0000003803007224 */ /* 0x000fce00078e02ff */
.L_x_78:
[----:B------:R-:W-:Y:S05]  /*2e90*/  BSYNC B1 ;  /* 0x0000000000017941 */ /* 0x000fea0003800000 */
.L_x_77:
[----:B-1----:R-:W-:Y:S01]  /*2ea0*/  @!P4 IMAD R3, R44, R23, R0 ;  /* 0x000000172c03c224 */ /* 0x002fe200078e0200 */
[----:B------:R-:W-:Y:S04]  /*2eb0*/  BSSY B1, `(.L_x_79) ;  /* 0x0000006000017945 */ /* 0x000fe80003800000 */
[----:B------:R1:W-:Y:S01]  /*2ec0*/  @!P4 STG.E.U8 desc[UR36][R6.64+0x28], R3 ;  /* 0x000028030600c986 */ /* 0x0003e2000c101124 */
[----:B------:R-:W-:Y:S05]  /*2ed0*/  @P1 BRA `(.L_x_80) ;  /* 0x00000000000c1947 */ /* 0x000fea0003800000 */
[----:B--2---:R-:W1:Y:S02]  /*2ee0*/  LDG.E.U8 R57, desc[UR36][R8.64+0x29] ;  /* 0x0000292408397981 */ /* 0x004e64000c1e1100 */
[----:B-1----:R-:W-:-:S05]  /*2ef0*/  PRMT R3, R57, 0x8880, RZ ;  /* 0x0000888039037816 */ /* 0x002fca00000000ff */
[----:B------:R-:W-:-:S07]  /*2f00*/  IMAD R0, R3, R56, RZ ;  /* 0x0000003803007224 */ /* 0x000fce00078e02ff */
.L_x_80:
[----:B------:R-:W-:Y:S05]  /*2f10*/  BSYNC B1 ;  /* 0x0000000000017941 */ /* 0x000fea0003800000 */
.L_x_79:
[----:B------:R-:W-:Y:S01]  /*2f20*/  @!P1 IMAD R45, R45, R23, R0 ;  /* 0x000000172d2d9224 */ /* 0x000fe200078e0200 */
[----:B------:R-:W-:Y:S04]  /*2f30*/  BSSY B1, `(.L_x_81) ;  /* 0x0000006000017945 */ /* 0x000fe80003800000 */
[----:B------:R0:W-:Y:S01]  /*2f40*/  @!P1 STG.E.U8 desc[UR36][R6.64+0x29], R45 ;  /* 0x0000292d06009986 */ /* 0x0001e2000c101124 */
[----:B------:R-:W-:Y:S05]  /*2f50*/  @P3 BRA `(.L_x_82) ;  /* 0x00000000000c3947 */ /* 0x000fea0003800000 */
[----:B--2---:R-:W1:Y:S02]  /*2f60*/  LDG.E.U8 R57, desc[UR36][R10.64+0x28] ;  /* 0x000028240a397981 */ /* 0x004e64000c1e1100 */
[----:B-1----:R-:W-:-:S05]  /*2f70*/  PRMT R3, R57, 0x8880, RZ ;  /* 0x0000888039037816 */ /* 0x002fca00000000ff */
[----:B------:R-:W-:-:S07]  /*2f80*/  IMAD R0, R3, R56, RZ ;  /* 0x0000003803007224 */ /* 0x000fce00078e02ff */
.L_x_82:
[----:B------:R-:W-:Y:S05]  /*2f90*/  BSYNC B1 ;  /* 0x0000000000017941 */ /* 0x000fea0003800000 */
.L_x_81:
        /* <DEDUP_REMOVED lines=13> */
.L_x_84:
[----:B------:R-:W-:Y:S05]  /*3070*/  BSYNC B1 ;  /* 0x0000000000017941 */ /* 0x000fea0003800000 */
.L_x_83:
[----:B------:R-:W-:Y:S01]  /*3080*/  @!P2 IMAD R47, R47, R23, R0 ;  /* 0x000000172f2fa224 */ /* 0x000fe200078e0200 */
[----:B------:R-:W-:Y:S04]  /*3090*/  BSSY B1, `(.L_x_85) ;  /* 0x0000006000017945 */ /* 0x000fe80003800000 */
[----:B------:R0:W-:Y:S01]  /*30a0*/  @!P2 STG.E.U8 desc[UR36][R4.64+0x29], R47 ;  /* 0x0000292f0400a986 */ /* 0x0001e2000c101124 */
[----:B------:R-:W-:Y:S05]  /*30b0*/  @P4 BRA `(.L_x_86) ;  /* 0x00000000000c4947 */ /* 0x000fea0003800000 */
[----:B--2---:R-:W1:Y:S02]  /*30c0*/  LDG.E.U8 R57, desc[UR36][R8.64+0x30] ;  /* 0x0000302408397981 */ /* 0x004e64000c1e1100 */
[----:B-1----:R-:W-:-:S05]  /*30d0*/  PRMT R3, R57, 0x8880, RZ ;  /* 0x0000888039037816 */ /* 0x002fca00000000ff */
[----:B------:R-:W-:-:S07]  /*30e0*/  IMAD R0, R3, R56, RZ ;  /* 0x0000003803007224 */ /* 0x000fce00078e02ff */
.L_x_86:
[----:B------:R-:W-:Y:S05]  /*30f0*/  BSYNC B1 ;  /* 0x0000000000017941 */ /* 0x000fea0003800000 */
.L_x_85:
[----:B-1----:R-:W-:Y:S01]  /*3100*/  @!P4 IMAD R3, R48, R23, R0 ;  /* 0x000000173003c224 */ /* 0x002fe200078e0200 */
[----:B------:R-:W-:Y:S04]  /*3110*/  BSSY B1, `(.L_x_87) ;  /* 0x0000006000017945 */ /* 0x000fe80003800000 */
[----:B------:R1:W-:Y:S01]  /*3120*/  @!P4 STG.E.U8 desc[UR36][R6.64+0x30], R3 ;  /* 0x000030030600c986 */ /* 0x0003e2000c101124 */
[----:B------:R-:W-:Y:S05]  /*3130*/  @P3 BRA `(.L_x_88) ;  /* 0x00000000000c3947 */ /* 0x000fea0003800000 */
[----:B--2---:R-:W1:Y:S02]  /*3140*/  LDG.E.U8 R57, desc[UR36][R8.64+0x31] ;  /* 0x0000312408397981 */ /* 0x004e64000c1e1100 */
[----:B-1----:R-:W-:-:S05]  /*3150*/  PRMT R3, R57, 0x8880, RZ ;  /* 0x0000888039037816 */ /* 0x002fca00000000ff */
[----:B------:R-:W-:-:S07]  /*3160*/  IMAD R0, R3, R56, RZ ;  /* 0x0000003803007224 */ /* 0x000fce00078e02ff */
.L_x_88:
[----:B------:R-:W-:Y:S05]  /*3170*/  BSYNC B1 ;  /* 0x0000000000017941 */ /* 0x000fea0003800000 */
.L_x_87:
[----:B------:R-:W-:Y:S01]  /*3180*/  @!P3 IMAD R49, R49, R23, R0 ;  /* 0x000000173131b224 */ /* 0x000fe200078e0200 */
[----:B------:R-:W-:Y:S04]  /*3190*/  BSSY B1, `(.L_x_89) ;  /* 0x0000006000017945 */ /* 0x000fe80003800000 */
[----:B------:R0:W-:Y:S01]  /*31a0*/  @!P3 STG.E.U8 desc[UR36][R6.64+0x31], R49 ;  /* 0x000031310600b986 */ /* 0x0001e2000c101124 */
[----:B------:R-:W-:Y:S05]  /*31b0*/  @P1 BRA `(.L_x_90) ;  /* 0x00000000000c1947 */ /* 0x000fea0003800000 */
[----:B--2---:R-:W1:Y:S02]  /*31c0*/  LDG.E.U8 R57, desc[UR36][R10.64+0x30] ;  /* 0x000030240a397981 */ /* 0x004e64000c1e1100 */
[----:B-1----:R-:W-:-:S05]  /*31d0*/  PRMT R3, R57, 0x8880, RZ ;  /* 0x0000888039037816 */ /* 0x002fca00000000ff */
[----:B------:R-:W-:-:S07]  /*31e0*/  IMAD R0, R3, R56, RZ ;  /* 0x0000003803007224 */ /* 0x000fce00078e02ff */
.L_x_90:
[----:B------:R-:W-:Y:S05]  /*31f0*/  BSYNC B1 ;  /* 0x0000000000017941 */ /* 0x000fea0003800000 */
.L_x_89:
        /* <DEDUP_REMOVED lines=13> */
.L_x_92:
[----:B------:R-:W-:Y:S05]  /*32d0*/  BSYNC B1 ;  /* 0x0000000000017941 */ /* 0x000fea0003800000 */
.L_x_91:
[----:B------:R-:W-:Y:S01]  /*32e0*/  @!P0 IMAD R51, R51, R23, R0 ;  /* 0x0000001733338224 */ /* 0x000fe200078e0200 */
[----:B------:R-:W-:Y:S04]  /*32f0*/  BSSY B1, `(.L_x_93) ;  /* 0x0000006000017945 */ /* 0x000fe80003800000 */
[----:B------:R0:W-:Y:S01]  /*3300*/  @!P0 STG.E.U8 desc[UR36][R4.64+0x31], R51 ;  /* 0x0000313304008986 */ /* 0x0001e2000c101124 */
[----:B------:R-:W-:Y:S05]  /*3310*/  @P4 BRA `(.L_x_94) ;  /* 0x00000000000c4947 */ /* 0x000fea0003800000 */
[----:B--2---:R-:W1:Y:S02]  /*3320*/  LDG.E.U8 R57, desc[UR36][R8.64+0x38] ;  /* 0x0000382408397981 */ /* 0x004e64000c1e1100 */
[----:B-1----:R-:W-:-:S05]  /*3330*/  PRMT R3, R57, 0x8880, RZ ;  /* 0x0000888039037816 */ /* 0x002fca00000000ff */
[----:B------:R-:W-:-:S07]  /*3340*/  IMAD R0, R3, R56, RZ ;  /* 0x0000003803007224 */ /* 0x000fce00078e02ff */
.L_x_94:
[----:B------:R-:W-:Y:S05]  /*3350*/  BSYNC B1 ;  /* 0x0000000000017941 */ /* 0x000fea0003800000 */
.L_x_93:
[----:B-1----:R-:W-:Y:S01]  /*3360*/  @!P4 IMAD R3, R52, R23, R0 ;  /* 0x000000173403c224 */ /* 0x002fe200078e0200 */
[----:B------:R-:W-:Y:S04]  /*3370*/  BSSY B1, `(.L_x_95) ;  /* 0x0000006000017945 */ /* 0x000fe80003800000 */
[----:B------:R1:W-:Y:S01]  /*3380*/  @!P4 STG.E.U8 desc[UR36][R6.64+0x38], R3 ;  /* 0x000038030600c986 */ /* 0x0003e2000c101124 */
[----:B------:R-:W-:Y:S05]  /*3390*/  @P1 BRA `(.L_x_96) ;  /* 0x00000000000c1947 */ /* 0x000fea0003800000 */
[----:B--2---:R-:W1:Y:S02]  /*33a0*/  LDG.E.U8 R57, desc[UR36][R8.64+0x39] ;  /* 0x0000392408397981 */ /* 0x004e64000c1e1100 */
[----:B-1----:R-:W-:-:S05]  /*33b0*/  PRMT R3, R57, 0x8880, RZ ;  /* 0x0000888039037816 */ /* 0x002fca00000000ff */
[----:B------:R-:W-:-:S07]  /*33c0*/  IMAD R0, R3, R56, RZ ;  /* 0x0000003803007224 */ /* 0x000fce00078e02ff */
.L_x_96:
[----:B------:R-:W-:Y:S05]  /*33d0*/  BSYNC B1 ;  /* 0x0000000000017941 */ /* 0x000fea0003800000 */
.L_x_95:
[----:B------:R-:W-:Y:S01]  /*33e0*/  @!P1 IMAD R53, R53, R23, R0 ;  /* 0x0000001735359224 */ /* 0x000fe200078e0200 */
[----:B------:R-:W-:Y:S04]  /*33f0*/  BSSY B1, `(.L_x_97) ;  /* 0x0000006000017945 */ /* 0x000fe80003800000 */
[----:B------:R0:W-:Y:S01]  /*3400*/  @!P1 STG.E.U8 desc[UR36][R6.64+0x39], R53 ;  /* 0x0000393506009986 */ /* 0x0001e2000c101124 */
[----:B------:R-:W-:Y:S05]  /*3410*/  @P3 BRA `(.L_x_98) ;  /* 0x00000000000c3947 */ /* 0x000fea0003800000 */
[----:B--2---:R-:W1:Y:S02]  /*3420*/  LDG.E.U8 R57, desc[UR36][R10.64+0x38] ;  /* 0x000038240a397981 */ /* 0x004e64000c1e1100 */
[----:B-1----:R-:W-:-:S05]  /*3430*/  PRMT R3, R57, 0x8880, RZ ;  /* 0x0000888039037816 */ /* 0x002fca00000000ff */
[----:B------:R-:W-:-:S07]  /*3440*/  IMAD R0, R3, R56, RZ ;  /* 0x0000003803007224 */ /* 0x000fce00078e02ff */
.L_x_98:
[----:B------:R-:W-:Y:S05]  /*3450*/  BSYNC B1 ;  /* 0x0000000000017941 */ /* 0x000fea0003800000 */
.L_x_97:
[----:B-1----:R-:W-:Y:S01]  /*3460*/  @!P3 IMAD R3, R54, R23, R0 ;  /* 0x000000173603b224 */ /* 0x002fe200078e0200 */
[----:B------:R-:W-:Y:S01]  /*3470*/  ISETP.LT.OR P2, PT, R60, 0x9, !P2 ;  /* 0x000000093c00780c */ /* 0x000fe20005741670 */
[----:B------:R-:W-:Y:S03]  /*3480*/  BSSY B1, `(.L_x_99) ;  /* 0x0000006000017945 */ /* 0x000fe60003800000 */
[----:B------:R1:W-:Y:S09]  /*3490*/  @!P3 STG.E.U8 desc[UR36][R4.64+0x38], R3 ;  /* 0x000038030400b986 */ /* 0x0003f2000c101124 */
[----:B------:R-:W-:Y:S05]  /*34a0*/  @P2 BRA `(.L_x_100) ;  /* 0x00000000000c2947 */ /* 0x000fea0003800000 */
[----:B--2---:R-:W1:Y:S02]  /*34b0*/  LDG.E.U8 R57, desc[UR36][R10.64+0x39] ;  /* 0x000039240a397981 */ /* 0x004e64000c1e1100 */
[----:B-1----:R-:W-:-:S05]  /*34c0*/  PRMT R3, R57, 0x8880, RZ ;  /* 0x0000888039037816 */ /* 0x002fca00000000ff */
[----:B------:R-:W-:-:S07]  /*34d0*/  IMAD R0, R3, R56, RZ ;  /* 0x0000003803007224 */ /* 0x000fce00078e02ff */
.L_x_100:
[----:B------:R-:W-:Y:S05]  /*34e0*/  BSYNC B1 ;  /* 0x0000000000017941 */ /* 0x000fea0003800000 */
.L_x_99:
[----:B------:R-:W-:Y:S01]  /*34f0*/  IMAD R55, R55, R23, R0 ;  /* 0x0000001737377224 */ /* 0x000fe200078e0200 */
[----:B------:R-:W-:Y:S06]  /*3500*/  @P2 BRA `(.L_x_101) ;  /* 0x0000000400c82947 */ /* 0x000fec0003800000 */
[----:B------:R0:W-:Y:S01]  /*3510*/  STG.E.U8 desc[UR36][R4.64+0x39], R55 ;  /* 0x0000393704007986 */ /* 0x0001e2000c101124 */
[----:B------:R-:W-:Y:S05]  /*3520*/  BRA `(.L_x_101) ;  /* 0x0000000400c07947 */ /* 0x000fea0003800000 */
.L_x_36:
[C---:B------:R-:W-:Y:S02]  /*3530*/  ISETP.GE.AND P0, PT, R64.reuse, 0x2, PT ;  /* 0x000000024000780c */ /* 0x040fe40003f06270 */
[----:B------:R-:W-:Y:S02]  /*3540*/  ISETP.GE.AND P2, PT, R64, 0x1, PT ;  /* 0x000000014000780c */ /* 0x000fe40003f46270 */
[C---:B------:R-:W-:Y:S02]  /*3550*/  ISETP.LT.OR P3, PT, R60.reuse, 0x1, !P0 ;  /* 0x000000013c00780c */ /* 0x040fe40004761670 */
[C---:B------:R-:W-:Y:S02]  /*3560*/  ISETP.LT.OR P1, PT, R60.reuse, 0x1, !P2 ;  /* 0x000000013c00780c */ /* 0x040fe40005721670 */
[C---:B------:R-:W-:Y:S02]  /*3570*/  ISETP.LT.OR P2, PT, R60.reuse, 0x9, !P2 ;  /* 0x000000093c00780c */ /* 0x040fe40005741670 */
[----:B------:R-:W-:-:S07]  /*3580*/  ISETP.LT.OR P0, PT, R60, 0x9, !P0 ;  /* 0x000000093c00780c */ /* 0x000fce0004701670 */
[-C--:B------:R-:W-:Y:S02]  /*3590*/  @!P3 IMAD R25, R25, R23.reuse, RZ ;  /* 0x000000171919b224 */ /* 0x080fe400078e02ff */
[-C--:B------:R-:W-:Y:S02]  /*35a0*/  @!P1 IMAD R3, R24, R23.reuse, RZ ;  /* 0x0000001718039224 */ /* 0x080fe400078e02ff */
[-C--:B------:R-:W-:Y:S01]  /*35b0*/  @!P2 IMAD R9, R26, R23.reuse, RZ ;  /* 0x000000171a09a224 */ /* 0x080fe200078e02ff */
[----:B------:R-:W-:Y:S01]  /*35c0*/  @!P3 STG.E.U8 desc[UR36][R6.64+0x1], R25 ;  /* 0x000001190600b986 */ /* 0x000fe2000c101124 */
[C---:B------:R-:W-:Y:S01]  /*35d0*/  ISETP.GE.AND P3, PT, R64.reuse, 0x9, PT ;  /* 0x000000094000780c */ /* 0x040fe20003f66270 */
[----:B------:R-:W-:Y:S02]  /*35e0*/  @!P0 IMAD R27, R27, R23, RZ ;  /* 0x000000171b1b8224 */ /* 0x000fe400078e02ff */
[----:B------:R0:W-:Y:S01]  /*35f0*/  @!P1 STG.E.U8 desc[UR36][R6.64], R3 ;  /* 0x0000000306009986 */ /* 0x0001e2000c101124 */
[----:B------:R-:W-:-:S03]  /*3600*/  ISETP.GE.AND P1, PT, R64, 0xa, PT ;  /* 0x0000000a4000780c */ /* 0x000fc60003f26270 */
[----:B------:R1:W-:Y:S01]  /*3610*/  @!P2 STG.E.U8 desc[UR36][R4.64], R9 ;  /* 0x000000090400a986 */ /* 0x0003e2000c101124 */
[C---:B------:R-:W-:Y:S02]  /*3620*/  ISETP.LT.OR P2, PT, R60.reuse, 0x1, !P3 ;  /* 0x000000013c00780c */ /* 0x040fe40005f41670 */
[C---:B------:R-:W-:Y:S01]  /*3630*/  ISETP.LT.OR P4, PT, R60.reuse, 0x1, !P1 ;  /* 0x000000013c00780c */ /* 0x040fe20004f81670 */
[----:B------:R-:W-:Y:S01]  /*3640*/  @!P0 STG.E.U8 desc[UR36][R4.64+0x1], R27 ;  /* 0x0000011b04008986 */ /* 0x000fe2000c101124 */
[----:B------:R-:W-:Y:S02]  /*3650*/  ISETP.LT.OR P3, PT, R60, 0x9, !P3 ;  /* 0x000000093c00780c */ /* 0x000fe40005f61670 */
[----:B------:R-:W-:Y:S02]  /*3660*/  ISETP.GE.AND P0, PT, R64, 0x12, PT ;  /* 0x000000124000780c */ /* 0x000fe40003f06270 */
[----:B------:R-:W-:-:S05]  /*3670*/  ISETP.LT.OR P1, PT, R60, 0x9, !P1 ;  /* 0x000000093c00780c */ /* 0x000fca0004f21670 */
[-C--:B------:R-:W-:Y:S02]  /*3680*/  @!P2 IMAD R11, R28, R23.reuse, RZ ;  /* 0x000000171c0ba224 */ /* 0x080fe400078e02ff */
[-C--:B------:R-:W-:Y:S02]  /*3690*/  @!P4 IMAD R29, R29, R23.reuse, RZ ;  /* 0x000000171d1dc224 */ /* 0x080fe400078e02ff */
[-C--:B0-----:R-:W-:Y:S01]  /*36a0*/  @!P3 IMAD R3, R30, R23.reuse, RZ ;  /* 0x000000171e03b224 */ /* 0x081fe200078e02ff */
[----:B------:R0:W-:Y:S01]  /*36b0*/  @!P2 STG.E.U8 desc[UR36][R6.64+0x8], R11 ;  /* 0x0000080b0600a986 */ /* 0x0001e2000c101124 */
[----:B------:R-:W-:Y:S02]  /*36c0*/  ISETP.GE.AND P2, PT, R64, 0x11, PT ;  /* 0x000000114000780c */ /* 0x000fe40003f46270 */
[----:B------:R-:W-:Y:S01]  /*36d0*/  @!P1 IMAD R31, R31, R23, RZ ;  /* 0x000000171f1f9224 */ /* 0x000fe200078e02ff */
[----:B------:R-:W-:Y:S01]  /*36e0*/  @!P4 STG.E.U8 desc[UR36][R6.64+0x9], R29 ;  /* 0x0000091d0600c986 */ /* 0x000fe2000c101124 */
[----:B------:R-:W-:-:S02]  /*36f0*/  ISETP.LT.OR P4, PT, R60, 0x1, !P0 ;  /* 0x000000013c00780c */ /* 0x000fc40004781670 */
[C---:B------:R-:W-:Y:S01]  /*3700*/  ISETP.LT.OR P0, PT, R60.reuse, 0x9, !P0 ;  /* 0x000000093c00780c */ /* 0x040fe20004701670 */
[----:B------:R3:W-:Y:S01]  /*3710*/  @!P3 STG.E.U8 desc[UR36][R4.64+0x8], R3 ;  /* 0x000008030400b986 */ /* 0x0007e2000c101124 */
[C---:B------:R-:W-:Y:S02]  /*3720*/  ISETP.LT.OR P3, PT, R60.reuse, 0x1, !P2 ;  /* 0x000000013c00780c */ /* 0x040fe40005761670 */
[----:B------:R-:W-:Y:S01]  /*3730*/  ISETP.LT.OR P2, PT, R60, 0x9, !P2 ;  /* 0x000000093c00780c */ /* 0x000fe20005741670 */
[----:B------:R-:W-:Y:S01]  /*3740*/  @!P1 STG.E.U8 desc[UR36][R4.64+0x9], R31 ;  /* 0x0000091f04009986 */ /* 0x000fe2000c101124 */
[----:B------:R-:W-:-:S05]  /*3750*/  ISETP.GE.AND P1, PT, R64, 0x1a, PT ;  /* 0x0000001a4000780c */ /* 0x000fca0003f26270 */
[-C--:B------:R-:W-:Y:S02]  /*3760*/  @!P4 IMAD R33, R33, R23.reuse, RZ ;  /* 0x000000172121c224 */ /* 0x080fe400078e02ff */
[-C--:B------:R-:W-:Y:S02]  /*3770*/  @!P0 IMAD R35, R35, R23.reuse, RZ ;  /* 0x0000001723238224 */ /* 0x080fe400078e02ff */
[-C--:B-1----:R-:W-:Y:S01]  /*3780*/  @!P3 IMAD R9, R32, R23.reuse, RZ ;  /* 0x000000172009b224 */ /* 0x082fe200078e02ff */
[----:B------:R-:W-:Y:S01]  /*3790*/  @!P4 STG.E.U8 desc[UR36][R6.64+0x11], R33 ;  /* 0x000011210600c986 */ /* 0x000fe2000c101124 */
[----:B0-----:R-:W-:Y:S01]  /*37a0*/  @!P2 IMAD R11, R34, R23, RZ ;  /* 0x00000017220ba224 */ /* 0x001fe200078e02ff */
[----:B------:R-:W-:Y:S02]  /*37b0*/  ISETP.LT.OR P4, PT, R60, 0x1, !P1 ;  /* 0x000000013c00780c */ /* 0x000fe40004f81670 */
[----:B------:R0:W-:Y:S01]  /*37c0*/  @!P3 STG.E.U8 desc[UR36][R6.64+0x10], R9 ;  /* 0x000010090600b986 */ /* 0x0001e2000c101124 */
[----:B------:R-:W-:-:S02]  /*37d0*/  ISETP.GE.AND P3, PT, R64, 0x19, PT ;  /* 0x000000194000780c */ /* 0x000fc40003f66270 */
[C---:B------:R-:W-:Y:S01]  /*37e0*/  ISETP.LT.OR P1, PT, R60.reuse, 0x9, !P1 ;  /* 0x000000093c00780c */ /* 0x040fe20004f21670 */
[----:B------:R1:W-:Y:S01]  /*37f0*/  @!P2 STG.E.U8 desc[UR36][R4.64+0x10], R11 ;  /* 0x0000100b0400a986 */ /* 0x0003e2000c101124 */
[C---:B------:R-:W-:Y:S02]  /*3800*/  ISETP.LT.OR P2, PT, R60.reuse, 0x1, !P3 ;  /* 0x000000013c00780c */ /* 0x040fe40005f41670 */
[----:B------:R-:W-:Y:S01]  /*3810*/  ISETP.LT.OR P3, PT, R60, 0x9, !P3 ;  /* 0x000000093c00780c */ /* 0x000fe20005f61670 */
[----:B------:R-:W-:Y:S01]  /*3820*/  @!P0 STG.E.U8 desc[UR36][R4.64+0x11], R35 ;  /* 0x0000112304008986 */ /* 0x000fe2000c101124 */
[----:B------:R-:W-:Y:S02]  /*3830*/  ISETP.GE.AND P0, PT, R64, 0x22, PT ;  /* 0x000000224000780c */ /* 0x000fe40003f06270 */
[----:B------:R-:W-:-:S05]  /*3840*/  @!P4 IMAD R37, R37, R23, RZ ;  /* 0x000000172525c224 */ /* 0x000fca00078e02ff */
[----:B------:R-:W-:Y:S01]  /*3850*/  @!P4 STG.E.U8 desc[UR36][R6.64+0x19], R37 ;  /* 0x000019250600c986 */ /* 0x000fe2000c101124 */
[-C--:B------:R-:W-:Y:S02]  /*3860*/  @!P1 IMAD R39, R39, R23.reuse, RZ ;  /* 0x0000001727279224 */ /* 0x080fe400078e02ff */
[-C--:B---3--:R-:W-:Y:S02]  /*3870*/  @!P2 IMAD R3, R36, R23.reuse, RZ ;  /* 0x000000172403a224 */ /* 0x088fe400078e02ff */
[----:B0-----:R-:W-:-:S03]  /*3880*/  @!P3 IMAD R9, R38, R23, RZ ;  /* 0x000000172609b224 */ /* 0x001fc600078e02ff */
[----:B------:R0:W-:Y:S01]  /*3890*/  @!P2 STG.E.U8 desc[UR36][R6.64+0x18], R3 ;  /* 0x000018030600a986 */ /* 0x0001e2000c101124 */
[----:B------:R-:W-:-:S03]  /*38a0*/  ISETP.GE.AND P2, PT, R64, 0x21, PT ;  /* 0x000000214000780c */ /* 0x000fc60003f46270 */
[----:B------:R3:W-:Y:S01]  /*38b0*/  @!P3 STG.E.U8 desc[UR36][R4.64+0x18], R9 ;  /* 0x000018090400b986 */ /* 0x0007e2000c101124 */
[C---:B------:R-:W-:Y:S02]  /*38c0*/  ISETP.LT.OR P3, PT, R60.reuse, 0x1, !P0 ;  /* 0x000000013c00780c */ /* 0x040fe40004761670 */
[C---:B------:R-:W-:Y:S01]  /*38d0*/  ISETP.LT.OR P4, PT, R60.reuse, 0x1, !P2 ;  /* 0x000000013c00780c */ /* 0x040fe20005781670 */
[----:B------:R-:W-:Y:S01]  /*38e0*/  @!P1 STG.E.U8 desc[UR36][R4.64+0x19], R39 ;  /* 0x0000192704009986 */ /* 0x000fe2000c101124 */
[----:B------:R-:W-:Y:S02]  /*38f0*/  ISETP.LT.OR P2, PT, R60, 0x9, !P2 ;  /* 0x000000093c00780c */ /* 0x000fe40005741670 */
[----:B------:R-:W-:-:S07]  /*3900*/  ISETP.GE.AND P1, PT, R64, 0x29, PT ;  /* 0x000000294000780c */ /* 0x000fce0003f26270 */
[-C--:B------:R-:W-:Y:S02]  /*3910*/  @!P3 IMAD R41, R41, R23.reuse, RZ ;  /* 0x000000172929b224 */ /* 0x080fe400078e02ff */
[-C--:B-1----:R-:W-:Y:S02]  /*3920*/  @!P4 IMAD R11, R40, R23.reuse, RZ ;  /* 0x00000017280bc224 */ /* 0x082fe400078e02ff */
[----:B0-----:R-:W-:Y:S01]  /*3930*/  @!P2 IMAD R3, R42, R23, RZ ;  /* 0x000000172a03a224 */ /* 0x001fe200078e02ff */
[----:B------:R-:W-:Y:S01]  /*3940*/  @!P3 STG.E.U8 desc[UR36][R6.64+0x21], R41 ;  /* 0x000021290600b986 */ /* 0x000fe2000c101124 */
[----:B------:R-:W-:Y:S02]  /*3950*/  ISETP.LT.OR P3, PT, R60, 0x9, !P0 ;  /* 0x000000093c00780c */ /* 0x000fe40004761670 */
[----:B------:R-:W-:Y:S01]  /*3960*/  ISETP.GE.AND P0, PT, R64, 0x2a, PT ;  /* 0x0000002a4000780c */ /* 0x000fe20003f06270 */
[----:B------:R0:W-:Y:S01]  /*3970*/  @!P4 STG.E.U8 desc[UR36][R6.64+0x20], R11 ;  /* 0x0000200b0600c986 */ /* 0x0001e2000c101124 */
[----:B------:R-:W-:-:S02]  /*3980*/  ISETP.LT.OR P4, PT, R60, 0x1, !P1 ;  /* 0x000000013c00780c */ /* 0x000fc40004f81670 */
[C---:B------:R-:W-:Y:S01]  /*3990*/  ISETP.LT.OR P1, PT, R60.reuse, 0x9, !P1 ;  /* 0x000000093c00780c */ /* 0x040fe20004f21670 */
[----:B------:R1:W-:Y:S01]  /*39a0*/  @!P2 STG.E.U8 desc[UR36][R4.64+0x20], R3 ;  /* 0x000020030400a986 */ /* 0x0003e2000c101124 */
[C---:B------:R-:W-:Y:S02]  /*39b0*/  ISETP.LT.OR P2, PT, R60.reuse, 0x1, !P0 ;  /* 0x000000013c00780c */ /* 0x040fe40004741670 */
[----:B------:R-:W-:-:S03]  /*39c0*/  ISETP.LT.OR P0, PT, R60, 0x9, !P0 ;  /* 0x000000093c00780c */ /* 0x000fc60004701670 */
[----:B------:R-:W-:-:S04]  /*39d0*/  @!P3 IMAD R43, R43, R23, RZ ;  /* 0x000000172b2bb224 */ /* 0x000fc800078e02ff */
[-C--:B---3--:R-:W-:Y:S01]  /*39e0*/  @!P4 IMAD R9, R44, R23.reuse, RZ ;  /* 0x000000172c09c224 */ /* 0x088fe200078e02ff */
[----:B------:R-:W-:Y:S01]  /*39f0*/  @!P3 STG.E.U8 desc[UR36][R4.64+0x21], R43 ;  /* 0x0000212b0400b986 */ /* 0x000fe2000c101124 */
[----:B------:R-:W-:Y:S01]  /*3a00*/  ISETP.GE.AND P3, PT, R64, 0x31, PT ;  /* 0x000000314000780c */ /* 0x000fe20003f66270 */
[-C--:B0-----:R-:W-:Y:S02]  /*3a10*/  @!P1 IMAD R11, R46, R23.reuse, RZ ;  /* 0x000000172e0b9224 */ /* 0x081fe400078e02ff */
[-C--:B------:R-:W-:Y:S01]  /*3a20*/  @!P2 IMAD R45, R45, R23.reuse, RZ ;  /* 0x000000172d2da224 */ /* 0x080fe200078e02ff */
[----:B------:R0:W-:Y:S01]  /*3a30*/  @!P4 STG.E.U8 desc[UR36][R6.64+0x28], R9 ;  /* 0x000028090600c986 */ /* 0x0001e2000c101124 */
[C---:B------:R-:W-:Y:S01]  /*3a40*/  ISETP.LT.OR P4, PT, R60.reuse, 0x1, !P3 ;  /* 0x000000013c00780c */ /* 0x040fe20005f81670 */
[----:B------:R-:W-:Y:S01]  /*3a50*/  @!P0 IMAD R47, R47, R23, RZ ;  /* 0x000000172f2f8224 */ /* 0x000fe200078e02ff */
[----:B------:R-:W-:Y:S01]  /*3a60*/  ISETP.LT.OR P3, PT, R60, 0x9, !P3 ;  /* 0x000000093c00780c */ /* 0x000fe20005f61670 */
[----:B------:R-:W-:Y:S01]  /*3a70*/  @!P2 STG.E.U8 desc[UR36][R6.64+0x29], R45 ;  /* 0x0000292d0600a986 */ /* 0x000fe2000c101124 */
[----:B------:R-:W-:-:S03]  /*3a80*/  ISETP.GE.AND P2, PT, R64, 0x32, PT ;  /* 0x000000324000780c */ /* 0x000fc60003f46270 */
[----:B------:R-:W-:Y:S01]  /*3a90*/  @!P1 STG.E.U8 desc[UR36][R4.64+0x28], R11 ;  /* 0x0000280b04009986 */ /* 0x000fe2000c101124 */
[C---:B------:R-:W-:Y:S02]  /*3aa0*/  ISETP.LT.OR P1, PT, R60.reuse, 0x1, !P2 ;  /* 0x000000013c00780c */ /* 0x040fe40005721670 */
[----:B------:R-:W-:Y:S01]  /*3ab0*/  ISETP.LT.OR P2, PT, R60, 0x9, !P2 ;  /* 0x000000093c00780c */ /* 0x000fe20005741670 */
[----:B------:R-:W-:Y:S01]  /*3ac0*/  @!P0 STG.E.U8 desc[UR36][R4.64+0x29], R47 ;  /* 0x0000292f04008986 */ /* 0x000fe2000c101124 */
[----:B------:R-:W-:Y:S01]  /*3ad0*/  ISETP.GE.AND P0, PT, R64, 0x3a, PT ;  /* 0x0000003a4000780c */ /* 0x000fe20003f06270 */
[-C--:B-1----:R-:W-:Y:S02]  /*3ae0*/  @!P4 IMAD R3, R48, R23.reuse, RZ ;  /* 0x000000173003c224 */ /* 0x082fe400078e02ff */
[----:B0-----:R-:W-:-:S03]  /*3af0*/  @!P3 IMAD R9, R50, R23, RZ ;  /* 0x000000173209b224 */ /* 0x001fc600078e02ff */
[----:B------:R0:W-:Y:S01]  /*3b00*/  @!P4 STG.E.U8 desc[UR36][R6.64+0x30], R3 ;  /* 0x000030030600c986 */ /* 0x0001e2000c101124 */
[----:B------:R-:W-:Y:S02]  /*3b10*/  ISETP.GE.AND P4, PT, R64, 0x39, PT ;  /* 0x000000394000780c */ /* 0x000fe40003f86270 */
[-C--:B------:R-:W-:Y:S02]  /*3b20*/  @!P1 IMAD R49, R49, R23.reuse, RZ ;  /* 0x0000001731319224 */ /* 0x080fe400078e02ff */
[----:B------:R-:W-:-:S03]  /*3b30*/  @!P2 IMAD R51, R51, R23, RZ ;  /* 0x000000173333a224 */ /* 0x000fc600078e02ff */
[----:B------:R1:W-:Y:S01]  /*3b40*/  @!P1 STG.E.U8 desc[UR36][R6.64+0x31], R49 ;  /* 0x0000313106009986 */ /* 0x0003e2000c101124 */
[C---:B------:R-:W-:Y:S02]  /*3b50*/  ISETP.LT.OR P1, PT, R60.reuse, 0x1, !P0 ;  /* 0x000000013c00780c */ /* 0x040fe40004721670 */
[C---:B------:R-:W-:Y:S01]  /*3b60*/  ISETP.LT.OR P0, PT, R60.reuse, 0x9, !P0 ;  /* 0x000000093c00780c */ /* 0x040fe20004701670 */
[----:B------:R1:W-:Y:S01]  /*3b70*/  @!P3 STG.E.U8 desc[UR36][R4.64+0x30], R9 ;  /* 0x000030090400b986 */ /* 0x0003e2000c101124 */
[C---:B------:R-:W-:Y:S02]  /*3b80*/  ISETP.LT.OR P3, PT, R60.reuse, 0x1, !P4 ;  /* 0x000000013c00780c */ /* 0x040fe40006761670 */
[----:B------:R-:W-:Y:S01]  /*3b90*/  ISETP.LT.OR P4, PT, R60, 0x9, !P4 ;  /* 0x000000093c00780c */ /* 0x000fe20006781670 */
[----:B------:R1:W-:Y:S06]  /*3ba0*/  @!P2 STG.E.U8 desc[UR36][R4.64+0x31], R51 ;  /* 0x000031330400a986 */ /* 0x0003ec000c101124 */
[----:B------:R-:W-:-:S02]  /*3bb0*/  @!P1 IMAD R53, R53, R23, RZ ;  /* 0x0000001735359224 */ /* 0x000fc400078e02ff */
[-C--:B------:R-:W-:Y:S02]  /*3bc0*/  @!P0 IMAD R55, R55, R23.reuse, RZ ;  /* 0x0000001737378224 */ /* 0x080fe400078e02ff */
[-C--:B0-----:R-:W-:Y:S01]  /*3bd0*/  @!P3 IMAD R3, R52, R23.reuse, RZ ;  /* 0x000000173403b224 */ /* 0x081fe200078e02ff */
[----:B------:R1:W-:Y:S01]  /*3be0*/  @!P1 STG.E.U8 desc[UR36][R6.64+0x39], R53 ;  /* 0x0000393506009986 */ /* 0x0003e2000c101124 */
[----:B------:R-:W-:-:S03]  /*3bf0*/  @!P4 IMAD R11, R54, R23, RZ ;  /* 0x00000017360bc224 */ /* 0x000fc600078e02ff */
[----:B------:R1:W-:Y:S04]  /*3c00*/  @!P3 STG.E.U8 desc[UR36][R6.64+0x38], R3 ;  /* 0x000038030600b986 */ /* 0x0003e8000c101124 */
[----:B------:R1:W-:Y:S04]  /*3c10*/  @!P4 STG.E.U8 desc[UR36][R4.64+0x38], R11 ;  /* 0x0000380b0400c986 */ /* 0x0003e8000c101124 */
[----:B------:R1:W-:Y:S02]  /*3c20*/  @!P0 STG.E.U8 desc[UR36][R4.64+0x39], R55 ;  /* 0x0000393704008986 */ /* 0x0003e4000c101124 */
.L_x_101:
[----:B------:R-:W-:Y:S05]  /*3c30*/  BSYNC B0 ;  /* 0x0000000000007941 */ /* 0x000fea0003800000 */
.L_x_35:
[----:B------:R-:W-:Y:S01]  /*3c40*/  ULDC UR4, c[0x0][0xc] ;  /* 0x0000030000047ab9 */ /* 0x000fe20000000800 */
[----:B------:R-:W-:Y:S01]  /*3c50*/  ULDC UR5, c[0x0][0x10] ;  /* 0x0000040000057ab9 */ /* 0x000fe20000000800 */
[----:B-1----:R-:W1:Y:S01]  /*3c60*/  LDC R3, c[0x0][0x14] ;  /* 0x00000500ff037b82 */ /* 0x002e620000000800 */
[----:B------:R-:W-:Y:S01]  /*3c70*/  UIMAD.WIDE.U32 UR4, UR4, UR5, URZ ;  /* 0x00000005040472a5 */ /* 0x000fe2000f8e003f */
[----:B------:R-:W-:Y:S01]  /*3c80*/  PRMT R0, RZ, 0x7610, R0 ;  /* 0x00007610ff007816 */ /* 0x000fe20000000000 */
[----:B------:R-:W-:Y:S02]  /*3c90*/  IMAD.MOV.U32 R60, RZ, RZ, -0x1 ;  /* 0xffffffffff3c7424 */ /* 0x000fe400078e00ff */
[----:B------:R-:W-:Y:S02]  /*3ca0*/  IMAD.MOV.U32 R61, RZ, RZ, -0x1 ;  /* 0xffffffffff3d7424 */ /* 0x000fe400078e00ff */
[----:B-1----:R-:W-:-:S04]  /*3cb0*/  IMAD.WIDE.U32 R16, R3, UR4, R16 ;  /* 0x0000000403107c25 */ /* 0x002fc8000f8e0010 */
[----:B------:R-:W-:Y:S01]  /*3cc0*/  IMAD R3, R3, UR5, RZ ;  /* 0x0000000503037c24 */ /* 0x000fe2000f8e02ff */
[----:B------:R-:W-:Y:S02]  /*3cd0*/  ULDC.64 UR4, c[0x0][0x650] ;  /* 0x0001940000047ab9 */ /* 0x000fe40000000a00 */
[----:B------:R-:W-:Y:S01]  /*3ce0*/  ISETP.GE.U32.AND P0, PT, R16, UR4, PT ;  /* 0x0000000410007c0c */ /* 0x000fe2000bf06070 */
[----:B------:R-:W-:-:S05]  /*3cf0*/  IMAD.IADD R17, R17, 0x1, R3 ;  /* 0x0000000111117824 */ /* 0x000fca00078e0203 */
[----:B------:R-:W-:-:S13]  /*3d00*/  ISETP.GE.U32.AND.EX P0, PT, R17, UR5, PT, P0 ;  /* 0x0000000511007c0c */ /* 0x000fda000bf06100 */
[----:B------:R-:W-:Y:S05]  /*3d10*/  @P0 BRA `(.L_x_102) ;  /* 0x0000000400640947 */ /* 0x000fea0003800000 */
[----:B------:R-:W1:Y:S01]  /*3d20*/  S2R R12, SR_CTAID.X ;  /* 0x00000000000c7919 */ /* 0x000e620000002500 */
[----:B------:R-:W2:Y:S01]  /*3d30*/  LDC.64 R10, c[0x0][0x628] ;  /* 0x00018a00ff0a7b82 */ /* 0x000ea20000000a00 */
[----:B------:R-:W-:Y:S01]  /*3d40*/  ULDC UR4, c[0x0][0x150] ;  /* 0x0000540000047ab9 */ /* 0x000fe20000000800 */
[----:B0-----:R-:W-:Y:S01]  /*3d50*/  IMAD.MOV.U32 R8, RZ, RZ, R16 ;  /* 0x000000ffff087224 */ /* 0x001fe200078e0010 */
[----:B------:R-:W0:Y:S01]  /*3d60*/  S2R R24, SR_CTAID.Y ;  /* 0x0000000000187919 */ /* 0x000e220000002600 */
[----:B------:R-:W-:-:S04]  /*3d70*/  IMAD.MOV.U32 R9, RZ, RZ, R17 ;  /* 0x000000ffff097224 */ /* 0x000fc800078e0011 */
[----:B------:R-:W0:Y:S08]  /*3d80*/  LDC R21, c[0x0][0x144] ;  /* 0x00005100ff157b82 */ /* 0x000e300000000800 */
[----:B------:R-:W0:Y:S08]  /*3d90*/  LDC R0, c[0x0][0x630] ;  /* 0x00018c00ff007b82 */ /* 0x000e300000000800 */
[----:B------:R-:W0:Y:S01]  /*3da0*/  LDC.64 R14, c[0x0][0x620] ;  /* 0x00018800ff0e7b82 */ /* 0x000e220000000a00 */
[----:B--2---:R-:W-:-:S04]  /*3db0*/  ISETP.NE.U32.AND P0, PT, R10, RZ, PT ;  /* 0x000000ff0a00720c */ /* 0x004fc80003f05070 */
[----:B------:R-:W-:Y:S02]  /*3dc0*/  ISETP.NE.AND.EX P0, PT, R11, RZ, PT, P0 ;  /* 0x000000ff0b00720c */ /* 0x000fe40003f05300 */
[----:B-1----:R-:W-:-:S05]  /*3dd0*/  I2FP.F32.U32 R3, R12 ;  /* 0x0000000c00037245 */ /* 0x002fca0000201000 */
[----:B------:R-:W-:-:S04]  /*3de0*/  FMUL R3, R3, UR4 ;  /* 0x0000000403037c20 */ /* 0x000fc80008400000 */
[----:B------:R1:W2:Y:S02]  /*3df0*/  F2I.U32.TRUNC.NTZ R20, R3 ;  /* 0x0000000300147305 */ /* 0x0002a4000020f000 */
[----:B------:R-:W-:Y:S05]  /*3e00*/  @!P0 BRA `(.L_x_103) ;  /* 0x0000000000288947 */ /* 0x000fea0003800000 */
[----:B-1----:R-:W1:Y:S02]  /*3e10*/  LDC R3, c[0x0][0x634] ;  /* 0x00018d00ff037b82 */ /* 0x002e640000000800 */
[----:B-1----:R-:W-:-:S05]  /*3e20*/  IADD3 R3, P0, R16, R3, RZ ;  /* 0x0000000310037210 */ /* 0x002fca0007f1e0ff */
[----:B------:R-:W-:-:S04]  /*3e30*/  IMAD.X R13, RZ, RZ, R17, P0 ;  /* 0x000000ffff0d7224 */ /* 0x000fc800000e0611 */
[----:B----4-:R-:W-:-:S04]  /*3e40*/  IMAD.WIDE.U32 R4, R13, R10, RZ ;  /* 0x0000000a0d047225 */ /* 0x010fc800078e00ff */
[----:B---3--:R-:W-:-:S04]  /*3e50*/  IMAD.WIDE.U32 R6, P0, R3, R11, R4 ;  /* 0x0000000b03067225 */ /* 0x008fc80007800004 */
[----:B------:R-:W-:-:S04]  /*3e60*/  IMAD.WIDE.U32 R4, R3, R10, RZ ;  /* 0x0000000a03047225 */ /* 0x000fc800078e00ff */
[----:B------:R-:W-:Y:S01]  /*3e70*/  IMAD.X R9, RZ, RZ, RZ, P0 ;  /* 0x000000ffff097224 */ /* 0x000fe200000e06ff */
[----:B------:R-:W-:Y:S01]  /*3e80*/  IADD3 RZ, P0, R5, R6, RZ ;  /* 0x0000000605ff7210 */ /* 0x000fe20007f1e0ff */
[----:B------:R-:W-:-:S04]  /*3e90*/  IMAD.MOV.U32 R8, RZ, RZ, R7 ;  /* 0x000000ffff087224 */ /* 0x000fc800078e0007 */
[----:B------:R-:W-:-:S08]  /*3ea0*/  IMAD.WIDE.U32.X R8, R13, R11, R8, P0 ;  /* 0x0000000b0d087225 */ /* 0x000fd000000e0408 */
.L_x_103:
[----:B------:R-:W4:Y:S01]  /*3eb0*/  LDC.64 R30, c[0x0][0x640] ;  /* 0x00019000ff1e7b82 */ /* 0x000f220000000a00 */
[-CC-:B0-----:R-:W-:Y:S01]  /*3ec0*/  SHF.R.U64 R61, R8, R0.reuse, R9.reuse ;  /* 0x00000000083d7219 */ /* 0x181fe20000001209 */
[----:B--2---:R-:W-:Y:S01]  /*3ed0*/  IMAD.MOV R20, RZ, RZ, -R20 ;  /* 0x000000ffff147224 */ /* 0x004fe200078e0a14 */
[----:B------:R-:W-:Y:S01]  /*3ee0*/  SHF.R.U32.HI R0, RZ, R0, R9 ;  /* 0x00000000ff007219 */ /* 0x000fe20000011609 */
[----:B------:R-:W-:Y:S01]  /*3ef0*/  ULDC UR4, c[0x0][0x154] ;  /* 0x0000550000047ab9 */ /* 0x000fe20000000800 */
[----:B-1----:R-:W-:Y:S01]  /*3f00*/  IADD3 R3, P0, RZ, -R61, RZ ;  /* 0x8000003dff037210 */ /* 0x002fe20007f1e0ff */
[----:B------:R-:W-:Y:S02]  /*3f10*/  IMAD R26, R21, R20, R12 ;  /* 0x00000014151a7224 */ /* 0x000fe400078e020c */
[----:B---3--:R-:W0:Y:S01]  /*3f20*/  LDC R6, c[0x0][0x618] ;  /* 0x00018600ff067b82 */ /* 0x008e220000000800 */
[----:B------:R-:W-:Y:S02]  /*3f30*/  IMAD.MOV.U32 R7, RZ, RZ, 0x1 ;  /* 0x00000001ff077424 */ /* 0x000fe400078e00ff */
[----:B----4-:R-:W-:-:S04]  /*3f40*/  IMAD.X R5, RZ, RZ, ~R0, P0 ;  /* 0x000000ffff057224 */ /* 0x010fc800000e0e00 */
[-C--:B------:R-:W-:Y:S01]  /*3f50*/  IMAD R0, R5, R14.reuse, RZ ;  /* 0x0000000e05007224 */ /* 0x080fe200078e02ff */
[----:B------:R-:W1:Y:S01]  /*3f60*/  LDC R8, c[0x0][0x608] ;  /* 0x00018200ff087b82 */ /* 0x000e620000000800 */
[----:B------:R-:W-:-:S04]  /*3f70*/  IMAD.WIDE.U32 R4, R3, R14, R16 ;  /* 0x0000000e03047225 */ /* 0x000fc800078e0010 */
[----:B------:R-:W-:Y:S01]  /*3f80*/  IMAD R3, R3, R15, R0 ;  /* 0x0000000f03037224 */ /* 0x000fe200078e0200 */
[----:B------:R-:W-:Y:S02]  /*3f90*/  I2FP.F32.U32 R0, R24 ;  /* 0x0000001800007245 */ /* 0x000fe40000201000 */
[----:B------:R-:W2:Y:S01]  /*3fa0*/  LDC R28, c[0x0][0x658] ;  /* 0x00019600ff1c7b82 */ /* 0x000ea20000000800 */
[----:B------:R-:W-:Y:S01]  /*3fb0*/  IMAD.IADD R3, R5, 0x1, R3 ;  /* 0x0000000105037824 */ /* 0x000fe200078e0203 */
[----:B------:R-:W-:Y:S01]  /*3fc0*/  ISETP.NE.U32.AND P0, PT, R30, RZ, PT ;  /* 0x000000ff1e00720c */ /* 0x000fe20003f05070 */
[----:B------:R-:W-:Y:S01]  /*3fd0*/  FMUL R0, R0, UR4 ;  /* 0x0000000400007c20 */ /* 0x000fe20008400000 */
[----:B------:R-:W-:Y:S02]  /*3fe0*/  IMAD.MOV.U32 R5, RZ, RZ, -0x1 ;  /* 0xffffffffff057424 */ /* 0x000fe400078e00ff */
[----:B------:R-:W-:Y:S01]  /*3ff0*/  ISETP.NE.AND.EX P0, PT, R31, RZ, PT, P0 ;  /* 0x000000ff1f00720c */ /* 0x000fe20003f05300 */
[----:B------:R3:W4:Y:S01]  /*4000*/  F2I.U32.TRUNC.NTZ R13, R0 ;  /* 0x00000000000d7305 */ /* 0x000722000020f000 */
[----:B------:R-:W3:Y:S01]  /*4010*/  LDC R15, c[0x0][0x148] ;  /* 0x00005200ff0f7b82 */ /* 0x000ee20000000800 */
[----:B0-----:R-:W-:-:S02]  /*4020*/  SHF.R.U64 R12, R4, R6, R3 ;  /* 0x00000006040c7219 */ /* 0x001fc40000001203 */
[----:B------:R-:W-:-:S05]  /*4030*/  SHF.R.U32.HI R3, RZ, R6, R3 ;  /* 0x00000006ff037219 */ /* 0x000fca0000011603 */
[----:B------:R-:W0:Y:S01]  /*4040*/  LDC R20, c[0x0][0x600] ;  /* 0x00018000ff147b82 */ /* 0x000e220000000800 */
[-CC-:B-1----:R-:W-:Y:S02]  /*4050*/  SHF.R.U64 R10, R12, R8.reuse, R3.reuse ;  /* 0x000000080c0a7219 */ /* 0x182fe40000001203 */
[----:B------:R-:W-:-:S05]  /*4060*/  SHF.R.U32.HI R3, RZ, R8, R3 ;  /* 0x00000008ff037219 */ /* 0x000fca0000011603 */
[----:B------:R-:W1:Y:S01]  /*4070*/  LDC R21, c[0x0][0x648] ;  /* 0x00019200ff157b82 */ /* 0x000e620000000800 */
[-C--:B--2---:R-:W-:Y:S02]  /*4080*/  SHF.L.U32 R4, R5, R28.reuse, RZ ;  /* 0x0000001c05047219 */ /* 0x084fe400000006ff */
[-CC-:B------:R-:W-:Y:S02]  /*4090*/  SHF.R.U64 R14, R10, R28.reuse, R3.reuse ;  /* 0x0000001c0a0e7219 */ /* 0x180fe40000001203 */
[----:B------:R-:W-:Y:S02]  /*40a0*/  SHF.R.U32.HI R5, RZ, R28, R3 ;  /* 0x0000001cff057219 */ /* 0x000fe40000011603 */
[----:B------:R-:W-:Y:S01]  /*40b0*/  LOP3.LUT R59, RZ, R4, RZ, 0x33, !PT ;  /* 0x00000004ff3b7212 */ /* 0x000fe200078e33ff */
[----:B------:R-:W2:Y:S01]  /*40c0*/  LDC R25, c[0x0][0x638] ;  /* 0x00018e00ff197b82 */ /* 0x000ea20000000800 */
[----:B------:R-:W-:Y:S01]  /*40d0*/  SHF.L.U32 R28, R7, R28, RZ ;  /* 0x0000001c071c7219 */ /* 0x000fe200000006ff */
[----:B------:R-:W-:-:S06]  /*40e0*/  IMAD.MOV.U32 R4, RZ, RZ, R14 ;  /* 0x000000ffff047224 */ /* 0x000fcc00078e000e */
[----:B------:R-:W0:Y:S01]  /*40f0*/  LDC R27, c[0x0][0x610] ;  /* 0x00018400ff1b7b82 */ /* 0x000e220000000800 */
[----:B----4-:R-:W-:Y:S05]  /*4100*/  @!P0 BRA `(.L_x_104) ;  /* 0x0000000000288947 */ /* 0x010fea0003800000 */
        /* <DEDUP_REMOVED lines=10> */
.L_x_104:
[----:B------:R-:W-:Y:S01]  /*41b0*/  ISETP.NE.AND P0, PT, R2, 0x1, PT ;  /* 0x000000010200780c */ /* 0x000fe20003f05270 */
[----:B------:R-:W-:Y:S01]  /*41c0*/  IMAD.MOV R13, RZ, RZ, -R13 ;  /* 0x000000ffff0d7224 */ /* 0x000fe200078e0a0d */
[----:B-1-3--:R-:W-:Y:S01]  /*41d0*/  SHF.R.U64 R0, R4, R21, R5 ;  /* 0x0000001504007219 */ /* 0x00afe20000001205 */
[----:B0-----:R-:W-:Y:S01]  /*41e0*/  VIADD R5, R20, 0xffffffff ;  /* 0xffffffff14057836 */ /* 0x001fe20000000000 */
[----:B------:R-:W-:-:S03]  /*41f0*/  LOP3.LUT R59, R10, R59, RZ, 0xc0, !PT ;  /* 0x0000003b0a3b7212 */ /* 0x000fc600078ec0ff */
[----:B------:R-:W-:Y:S01]  /*4200*/  IMAD.MOV R3, RZ, RZ, -R0 ;  /* 0x000000ffff037224 */ /* 0x000fe200078e0a00 */
[----:B------:R-:W-:Y:S01]  /*4210*/  LOP3.LUT R5, R12, R5, RZ, 0xc0, !PT ;  /* 0x000000050c057212 */ /* 0x000fe200078ec0ff */
[----:B------:R-:W-:Y:S02]  /*4220*/  IMAD R59, R28, R0, R59 ;  /* 0x000000001c3b7224 */ /* 0x000fe400078e023b */
[----:B--2---:R-:W-:Y:S02]  /*4230*/  IMAD R0, R3, R25, R14 ;  /* 0x0000001903007224 */ /* 0x004fe400078e020e */
[----:B------:R-:W-:Y:S02]  /*4240*/  @P0 IMAD R26, R15, R13, R24 ;  /* 0x0000000d0f1a0224 */ /* 0x000fe400078e0218 */
[----:B------:R-:W-:Y:S02]  /*4250*/  IMAD R4, R0, R20, R5 ;  /* 0x0000001400047224 */ /* 0x000fe400078e0205 */
[----:B------:R-:W-:-:S02]  /*4260*/  IMAD R59, R59, R27, R26 ;  /* 0x0000001b3b3b7224 */ /* 0x000fc400078e021a */
[----:B------:R-:W-:-:S03]  /*4270*/  IMAD.MOV.U32 R3, RZ, RZ, 0x1 ;  /* 0x00000001ff037424 */ /* 0x000fc600078e00ff */
[----:B------:R-:W-:Y:S02]  /*4280*/  SEL R60, R4, R59, !P0 ;  /* 0x0000003b043c7207 */ /* 0x000fe40004000000 */
[----:B------:R-:W-:Y:S02]  /*4290*/  PRMT R0, R3, 0x7610, R0 ;  /* 0x0000761003007816 */ /* 0x000fe40000000000 */
[----:B------:R-:W-:-:S07]  /*42a0*/  SEL R59, R59, R4, !P0 ;  /* 0x000000043b3b7207 */ /* 0x000fce0004000000 */
.L_x_102:
[----:B------:R-:W-:-:S13]  /*42b0*/  LOP3.LUT P0, RZ, R0, 0xff, RZ, 0xc0, !PT ;  /* 0x000000ff00ff7812 */ /* 0x000fda000780c0ff */
[----:B------:R-:W-:Y:S05]  /*42c0*/  @P0 BRA `(.L_x_105) ;  /* 0xffffffd000240947 */ /* 0x000fea000383ffff */
[----:B------:R-:W-:Y:S05]  /*42d0*/  EXIT ;  /* 0x000000000000794d */ /* 0x000fea0003800000 */
.L_x_8:
[----:B0-----:R-:W-:Y:S01]  /*42e0*/  ULDC.64 UR4, c[0x0][0x650] ;  /* 0x0001940000047ab9 */ /* 0x001fe20000000a00 */
        /* <DEDUP_REMOVED lines=25> */
.L_x_107:
[----:B------:R-:W0:Y:S01]  /*4480*/  LDC.64 R26, c[0x0][0x640] ;  /* 0x00019000ff1a7b82 */ /* 0x000e220000000a00 */
[-CC-:B------:R-:W-:Y:S01]  /*4490*/  SHF.R.U64 R21, R12, R8.reuse, R13.reuse ;  /* 0x000000080c157219 */ /* 0x180fe2000000120d */
[----:B------:R-:W-:Y:S01]  /*44a0*/  IMAD.MOV.U32 R30, RZ, RZ, 0x1 ;  /* 0x00000001ff1e7424 */ /* 0x000fe200078e00ff */
[----:B------:R-:W-:Y:S02]  /*44b0*/  SHF.R.U32.HI R6, RZ, R8, R13 ;  /* 0x00000008ff067219 */ /* 0x000fe4000001160d */
[----:B------:R-:W-:-:S03]  /*44c0*/  IADD3 R11, P0, RZ, -R21, RZ ;  /* 0x80000015ff0b7210 */ /* 0x000fc60007f1e0ff */
[----:B------:R-:W1:Y:S02]  /*44d0*/  LDC R10, c[0x0][0x618] ;  /* 0x00018600ff0a7b82 */ /* 0x000e640000000800 */
[----:B------:R-:W-:-:S04]  /*44e0*/  IMAD.X R7, RZ, RZ, ~R6, P0 ;  /* 0x000000ffff077224 */ /* 0x000fc800000e0e06 */
[-C--:B------:R-:W-:Y:S02]  /*44f0*/  IMAD R8, R7, R22.reuse, RZ ;  /* 0x0000001607087224 */ /* 0x080fe400078e02ff */
[----:B------:R-:W2:Y:S01]  /*4500*/  LDC R12, c[0x0][0x608] ;  /* 0x00018200ff0c7b82 */ /* 0x000ea20000000800 */
[----:B------:R-:W-:-:S04]  /*4510*/  IMAD.WIDE.U32 R6, R11, R22, R16 ;  /* 0x000000160b067225 */ /* 0x000fc800078e0010 */
[----:B------:R-:W-:-:S03]  /*4520*/  IMAD R11, R11, R23, R8 ;  /* 0x000000170b0b7224 */ /* 0x000fc600078e0208 */
[----:B------:R-:W3:Y:S01]  /*4530*/  LDC R25, c[0x0][0x658] ;  /* 0x00019600ff197b82 */ /* 0x000ee20000000800 */
[----:B------:R-:W-:Y:S01]  /*4540*/  IMAD.IADD R7, R7, 0x1, R11 ;  /* 0x0000000107077824 */ /* 0x000fe200078e020b */
[----:B0-----:R-:W-:-:S04]  /*4550*/  ISETP.NE.U32.AND P0, PT, R26, RZ, PT ;  /* 0x000000ff1a00720c */ /* 0x001fc80003f05070 */
[----:B------:R-:W-:Y:S02]  /*4560*/  ISETP.NE.AND.EX P0, PT, R27, RZ, PT, P0 ;  /* 0x000000ff1b00720c */ /* 0x000fe40003f05300 */
[----:B------:R-:W0:Y:S01]  /*4570*/  LDC R22, c[0x0][0x600] ;  /* 0x00018000ff167b82 */ /* 0x000e220000000800 */
[-CC-:B-1----:R-:W-:Y:S02]  /*4580*/  SHF.R.U64 R8, R6, R10.reuse, R7.reuse ;  /* 0x0000000a06087219 */ /* 0x182fe40000001207 */
[----:B------:R-:W-:Y:S01]  /*4590*/  SHF.R.U32.HI R7, RZ, R10, R7 ;  /* 0x0000000aff077219 */ /* 0x000fe20000011607 */
[----:B------:R-:W-:-:S04]  /*45a0*/  IMAD.MOV.U32 R10, RZ, RZ, -0x1 ;  /* 0xffffffffff0a7424 */ /* 0x000fc800078e00ff */
        /* <DEDUP_REMOVED lines=21> */
.L_x_108:
[----:B------:R-:W-:Y:S01]  /*4700*/  ISETP.NE.AND P0, PT, R2, 0x1, PT ;  /* 0x000000010200780c */ /* 0x000fe20003f05270 */
[----:B0-----:R-:W-:Y:S01]  /*4710*/  VIADD R11, R22, 0xffffffff ;  /* 0xffffffff160b7836 */ /* 0x001fe20000000000 */
[----:B-1----:R-:W-:Y:S02]  /*4720*/  SHF.R.U64 R6, R6, R24, R7 ;  /* 0x0000001806067219 */ /* 0x002fe40000001207 */
[----:B------:R-:W-:Y:S02]  /*4730*/  SHF.L.U32 R30, R30, R25, RZ ;  /* 0x000000191e1e7219 */ /* 0x000fe400000006ff */
[----:B------:R-:W-:Y:S01]  /*4740*/  LOP3.LUT R5, R23, R32, RZ, 0xc0, !PT ;  /* 0x0000002017057212 */ /* 0x000fe200078ec0ff */
[----:B------:R-:W-:-:S04]  /*4750*/  IMAD.MOV R7, RZ, RZ, -R6 ;  /* 0x000000ffff077224 */ /* 0x000fc800078e0a06 */
[----:B------:R-:W-:Y:S01]  /*4760*/  IMAD R6, R30, R6, R5 ;  /* 0x000000061e067224 */ /* 0x000fe200078e0205 */
[----:B------:R-:W-:Y:S01]  /*4770*/  LOP3.LUT R5, R8, R11, RZ, 0xc0, !PT ;  /* 0x0000000b08057212 */ /* 0x000fe200078ec0ff */
[----:B------:R-:W-:Y:S02]  /*4780*/  @P0 IMAD R3, R9, R14, R4 ;  /* 0x0000000e09030224 */ /* 0x000fe400078e0204 */
[----:B--2---:R-:W-:Y:S02]  /*4790*/  IMAD R4, R7, R28, R20 ;  /* 0x0000001c07047224 */ /* 0x004fe400078e0214 */
[----:B---3--:R-:W-:Y:S02]  /*47a0*/  IMAD R3, R6, R29, R3 ;  /* 0x0000001d06037224 */ /* 0x008fe400078e0203 */
[----:B------:R-:W-:Y:S02]  /*47b0*/  IMAD R4, R4, R22, R5 ;  /* 0x0000001604047224 */ /* 0x000fe400078e0205 */
[----:B------:R-:W-:-:S02]  /*47c0*/  IMAD.MOV.U32 R8, RZ, RZ, 0x1 ;  /* 0x00000001ff087424 */ /* 0x000fc400078e00ff */
[----:B------:R-:W-:Y:S01]  /*47d0*/  IMAD.MOV.U32 R6, RZ, RZ, R21 ;  /* 0x000000ffff067224 */ /* 0x000fe200078e0015 */
[----:B------:R-:W-:Y:S02]  /*47e0*/  SEL R7, R4, R3, !P0 ;  /* 0x0000000304077207 */ /* 0x000fe40004000000 */
[----:B------:R-:W-:-:S07]  /*47f0*/  SEL R20, R3, R4, !P0 ;  /* 0x0000000403147207 */ /* 0x000fce0004000000 */
.L_x_106:
[----:B------:R-:W-:-:S08]  /*4800*/  NOP ;  /* 0x0000000000007918 */ /* 0x000fd00000000000 */
[----:B------:R-:W0:-:S00]  /*4810*/  USETMAXREG.DEALLOC.CTAPOOL 0x28 ;  /* 0x00000028000079c8 */ /* 0x000e0000080e0500 */
[----:B0-----:R-:W-:-:S13]  /*4820*/  ISETP.NE.AND P0, PT, R0, RZ, PT ;  /* 0x000000ff0000720c */ /* 0x001fda0003f05270 */
[----:B------:R-:W-:Y:S05]  /*4830*/  @P0 EXIT ;  /* 0x000000000000094d */ /* 0x000fea0003800000 */
[----:B------:R-:W-:Y:S01]  /*4840*/  LOP3.LUT P0, RZ, R8, 0xff, RZ, 0xc0, !PT ;  /* 0x000000ff08ff7812 */ /* 0x000fe2000780c0ff */
[----:B------:R-:W-:Y:S02]  /*4850*/  IMAD.MOV.U32 R0, RZ, RZ, 0x1 ;  /* 0x00000001ff007424 */ /* 0x000fe400078e00ff */
[----:B------:R-:W-:-:S10]  /*4860*/  IMAD.MOV.U32 R3, RZ, RZ, RZ ;  /* 0x000000ffff037224 */ /* 0x000fd400078e00ff */
[----:B------:R-:W-:Y:S05]  /*4870*/  @!P0 BRA `(.L_x_109) ;  /* 0x0000000c00448947 */ /* 0x000fea0003800000 */
[----:B------:R-:W0:Y:S01]  /*4880*/  LDC R0, c[0x0][0x28c] ;  /* 0x0000a300ff007b82 */ /* 0x000e220000000800 */
[----:B------:R-:W-:Y:S01]  /*4890*/  ULDC UR5, c[0x0][0x658] ;  /* 0x0001960000057ab9 */ /* 0x000fe20000000800 */
[----:B------:R-:W-:Y:S01]  /*48a0*/  UMOV UR7, 0xffffffff ;  /* 0xffffffff00077882 */ /* 0x000fe20000000000 */
[----:B------:R-:W-:Y:S01]  /*48b0*/  ULDC UR6, c[0x0][0xc] ;  /* 0x0000030000067ab9 */ /* 0x000fe20000000800 */
[----:B------:R-:W-:Y:S01]  /*48c0*/  USHF.L.U32 UR8, UR7, UR5, URZ ;  /* 0x0000000507087299 */ /* 0x000fe2000800063f */
[----:B------:R-:W-:Y:S01]  /*48d0*/  BSSY B0, `(.L_x_109) ;  /* 0x00000cb000007945 */ /* 0x000fe20003800000 */
[----:B------:R-:W-:Y:S01]  /*48e0*/  UMOV UR9, 0x1 ;  /* 0x0000000100097882 */ /* 0x000fe20000000000 */
[----:B------:R-:W-:Y:S01]  /*48f0*/  ULDC UR7, c[0x0][0x10] ;  /* 0x0000040000077ab9 */ /* 0x000fe20000000800 */
[----:B------:R-:W1:Y:S01]  /*4900*/  S2UR UR10, SR_CgaCtaId ;  /* 0x00000000000a79c3 */ /* 0x000e620000008800 */
[----:B------:R-:W-:Y:S01]  /*4910*/  UIMAD.WIDE.U32 UR6, UR6, UR7, URZ ;  /* 0x00000007060672a5 */ /* 0x000fe2000f8e003f */
[----:B------:R-:W-:Y:S01]  /*4920*/  IMAD.MOV.U32 R11, RZ, RZ, 0x1 ;  /* 0x00000001ff0b7424 */ /* 0x000fe200078e00ff */
[----:B------:R-:W-:Y:S01]  /*4930*/  USHF.L.U32 UR17, UR9, UR5, URZ ;  /* 0x0000000509117299 */ /* 0x000fe2000800063f */
[----:B------:R-:W-:Y:S01]  /*4940*/  LOP3.LUT R8, R19, 0x2, RZ, 0xfc, !PT ;  /* 0x0000000213087812 */ /* 0x000fe200078efcff */
[----:B------:R-:W-:Y:S01]  /*4950*/  ULDC UR4, c[0x0][0x600] ;  /* 0x0001800000047ab9 */ /* 0x000fe20000000800 */
[----:B------:R-:W-:Y:S01]  /*4960*/  ULDC UR5, c[0x0][0x14] ;  /* 0x0000050000057ab9 */ /* 0x000fe20000000800 */
[----:B------:R-:W-:-:S02]  /*4970*/  UIADD3 UR4, UR4, -0x1, URZ ;  /* 0xffffffff04047890 */ /* 0x000fc4000fffe03f */
[----:B------:R-:W-:Y:S02]  /*4980*/  UIMAD.WIDE.U32 UR22, UR6, UR5, URZ ;  /* 0x00000005061672a5 */ /* 0x000fe4000f8e003f */
[----:B------:R-:W-:Y:S02]  /*4990*/  UIMAD UR13, UR7, UR5, URZ ;  /* 0x00000005070d72a4 */ /* 0x000fe4000f8e023f */
[----:B------:R-:W-:Y:S02]  /*49a0*/  ULOP3.LUT UR16, URZ, UR8, URZ, 0x33, !UPT ;  /* 0x000000083f107292 */ /* 0x000fe4000f8e333f */
[----:B------:R-:W-:Y:S01]  /*49b0*/  UIADD3 UR13, UR23, UR13, URZ ;  /* 0x0000000d170d7290 */ /* 0x000fe2000fffe03f */
[----:B0-----:R-:W-:Y:S01]  /*49c0*/  VIADD R0, R0, 0x3f ;  /* 0x0000003f00007836 */ /* 0x001fe20000000000 */
[----:B------:R-:W-:-:S04]  /*49d0*/  ULDC.64 UR24, c[0x0][0x198] ;  /* 0x0000660000187ab9 */ /* 0x000fc80000000a00 */
[----:B------:R-:W-:Y:S01]  /*49e0*/  SHF.R.S32.HI R3, RZ, 0x1f, R0 ;  /* 0x0000001fff037819 */ /* 0x000fe20000011400 */
[----:B-1----:R-:W-:-:S03]  /*49f0*/  IMAD.U32 R9, RZ, RZ, UR10 ;  /* 0x0000000aff097e24 */ /* 0x002fc6000f8e00ff */
[----:B------:R-:W-:Y:S01]  /*4a00*/  LEA.HI R3, R3, R0, RZ, 0x6 ;  /* 0x0000000003037211 */ /* 0x000fe200078f30ff */
[----:B------:R-:W-:-:S03]  /*4a10*/  IMAD.MOV.U32 R0, RZ, RZ, 0x1 ;  /* 0x00000001ff007424 */ /* 0x000fc600078e00ff */
[----:B------:R-:W-:Y:S01]  /*4a20*/  SHF.R.S32.HI R10, RZ, 0x6, R3 ;  /* 0x00000006ff0a7819 */ /* 0x000fe20000011403 */
[----:B------:R-:W-:Y:S01]  /*4a30*/  IMAD.MOV.U32 R3, RZ, RZ, RZ ;  /* 0x000000ffff037224 */ /* 0x000fe200078e00ff */
[----:B------:R-:W-:-:S03]  /*4a40*/  LEA R12, R9, 0x200, 0xc ;  /* 0x00000200090c7811 */ /* 0x000fc600078e60ff */
[----:B------:R-:W-:-:S07]  /*4a50*/  VIADD R13, R10, 0x1 ;  /* 0x000000010a0d7836 */ /* 0x000fce0000000000 */
.L_x_120:
[----:B------:R-:W-:-:S03]  /*4a60*/  UMOV UR5, 0xffffffff ;  /* 0xffffffff00057882 */ /* 0x000fc60000000000 */
[----:B------:R-:W-:Y:S05]  /*4a70*/  BRA.DIV UR5, `(.L_x_110) ;  /* 0x0000001605a47947 */ /* 0x000fea000b800000 */
[----:B------:R-:W-:-:S13]  /*4a80*/  ELECT P6, URZ, PT ;  /* 0x00000000003f782f */ /* 0x000fda00038c0000 */
.L_x_145:
[----:B------:R-:W0:Y:S01]  /*4a90*/  LDC R4, c[0x0][0x28c] ;  /* 0x0000a300ff047b82 */ /* 0x000e220000000800 */
[----:B------:R-:W-:Y:S01]  /*4aa0*/  BSSY B1, `(.L_x_111) ;  /* 0x000003a000017945 */ /* 0x000fe20003800000 */
[----:B0-----:R-:W-:-:S13]  /*4ab0*/  ISETP.LT.OR P6, PT, R4, 0x1, !P6 ;  /* 0x000000010400780c */ /* 0x001fda00077c1670 */
[----:B------:R-:W-:Y:S05]  /*4ac0*/  @P6 BRA `(.L_x_112) ;  /* 0x0000000000dc6947 */ /* 0x000fea0003800000 */
[----:B------:R-:W-:Y:S02]  /*4ad0*/  IMAD R20, R20, 0x2, R9 ;  /* 0x0000000214147824 */ /* 0x000fe400078e0209 */
[----:B------:R-:W-:Y:S02]  /*4ae0*/  IMAD.SHL.U32 R21, R7, 0x40, RZ ;  /* 0x0000004007157824 */ /* 0x000fe400078e00ff */
[----:B------:R-:W-:Y:S02]  /*4af0*/  IMAD.MOV.U32 R24, RZ, RZ, RZ ;  /* 0x000000ffff187224 */ /* 0x000fe400078e00ff */
[----:B------:R-:W-:Y:S02]  /*4b00*/  IMAD.MOV.U32 R4, RZ, RZ, R13 ;  /* 0x000000ffff047224 */ /* 0x000fe400078e000d */
[----:B------:R-:W-:Y:S02]  /*4b10*/  IMAD.MOV.U32 R5, RZ, RZ, R0 ;  /* 0x000000ffff057224 */ /* 0x000fe400078e0000 */
[----:B------:R-:W-:-:S02]  /*4b20*/  IMAD.MOV.U32 R7, RZ, RZ, R3 ;  /* 0x000000ffff077224 */ /* 0x000fc400078e0003 */
[----:B------:R-:W-:-:S07]  /*4b30*/  IMAD.SHL.U32 R20, R20, 0x40, RZ ;  /* 0x0000004014147824 */ /* 0x000fce00078e00ff */
.L_x_115:
[----:B------:R-:W0:Y:S01]  /*4b40*/  S2UR UR5, SR_CgaCtaId ;  /* 0x00000000000579c3 */ /* 0x000e220000008800 */
[----:B------:R-:W-:Y:S02]  /*4b50*/  MOV R14, 0x400 ;  /* 0x00000400000e7802 */ /* 0x000fe40000000f00 */
[----:B------:R-:W-:-:S13]  /*4b60*/  LOP3.LUT P1, RZ, R18, 0x7f, RZ, 0xc0, !PT ;  /* 0x0000007f12ff7812 */ /* 0x000fda000782c0ff */
[----:B------:R-:W1:Y:S01]  /*4b70*/  @!P1 LDC R15, c[0x0][0x500] ;  /* 0x00014000ff0f9b82 */ /* 0x000e620000000800 */
[----:B0-----:R-:W-:-:S05]  /*4b80*/  IMAD.U32 R9, RZ, RZ, UR5 ;  /* 0x00000005ff097e24 */ /* 0x001fca000f8e00ff */
[----:B------:R-:W-:Y:S02]  /*4b90*/  LEA R22, R9, R14, 0x18 ;  /* 0x0000000e09167211 */ /* 0x000fe400078ec0ff */
[----:B------:R-:W-:-:S03]  /*4ba0*/  SHF.L.U32 R14, R5, 0x1f, RZ ;  /* 0x0000001f050e7819 */ /* 0x000fc600000006ff */
[----:B------:R-:W-:-:S04]  /*4bb0*/  IMAD R23, R7, 0x8, R22 ;  /* 0x0000000807177824 */ /* 0x000fc800078e0216 */
[----:B------:R-:W0:Y:S02]  /*4bc0*/  SYNCS.PHASECHK.TRANS64.TRYWAIT P0, [R23+URZ+0x90], R14 ;  /* 0x0000900e170075a7 */ /* 0x000e24000800017f */
[----:B01----:R-:W-:Y:S05]  /*4bd0*/  @!P0 BRA `(.L_x_113) ;  /* 0x00000014006c8947 */ /* 0x003fea0003800000 */
.L_x_146:
[----:B0-----:R-:W-:Y:S01]  /*4be0*/  PRMT R14, R8, 0x9910, RZ ;  /* 0x00009910080e7816 */ /* 0x001fe200000000ff */
[----:B------:R0:W-:Y:S03]  /*4bf0*/  @!P1 SYNCS.ARRIVE.TRANS64 RZ, [R23+URZ], R15 ;  /* 0x0000000f17ff99a7 */ /* 0x0001e6000800003f */
[----:B------:R-:W-:-:S13]  /*4c00*/  ISETP.NE.AND P0, PT, R14, 0x2, PT ;  /* 0x000000020e00780c */ /* 0x000fda0003f05270 */
[----:B0-----:R-:W-:Y:S05]  /*4c10*/  @P0 BRA `(.L_x_114) ;  /* 0x0000000000040947 */ /* 0x001fea0003800000 */
[----:B------:R-:W-:Y:S01]  /*4c20*/  BPT.TRAP 0x1 ;  /* 0x000000040000795c */ /* 0x000fe20000300000 */
.L_x_114:
[C---:B------:R-:W-:Y:S01]  /*4c30*/  IMAD R14, R7.reuse, 0x2000, R12 ;  /* 0x00002000070e7824 */ /* 0x040fe200078e020c */
[----:B------:R-:W-:Y:S01]  /*4c40*/  R2UR UR8, R22 ;  /* 0x00000000160872ca */ /* 0x000fe200000e0000 */
[----:B------:R-:W-:Y:S01]  /*4c50*/  IMAD R22, R7, 0x1000, R22 ;  /* 0x0000100007167824 */ /* 0x000fe200078e0216 */
[----:B------:R-:W-:Y:S01]  /*4c60*/  R2UR UR18, R20 ;  /* 0x00000000141272ca */ /* 0x000fe200000e0000 */
[----:B------:R-:W-:Y:S01]  /*4c70*/  VIADD R4, R4, 0xffffffff ;  /* 0xffffffff04047836 */ /* 0x000fe20000000000 */
[----:B------:R-:W-:Y:S01]  /*4c80*/  R2UR UR5, R14 ;  /* 0x000000000e0572ca */ /* 0x000fe200000e0000 */
[----:B------:R-:W-:Y:S01]  /*4c90*/  UIADD3 UR6, UP0, UR24, 0xf0, URZ ;  /* 0x000000f018067890 */ /* 0x000fe2000ff1e03f */
[----:B------:R-:W-:Y:S01]  /*4ca0*/  R2UR UR11, R22 ;  /* 0x00000000160b72ca */ /* 0x000fe200000e0000 */
[----:B------:R-:W-:Y:S01]  /*4cb0*/  UIADD3 UR26, UP1, UR24, 0x1f0, URZ ;  /* 0x000001f0181a7890 */ /* 0x000fe2000ff3e03f */
[----:B------:R-:W-:Y:S01]  /*4cc0*/  R2UR UR9, R23 ;  /* 0x00000000170972ca */ /* 0x000fe200000e0000 */
[----:B------:R-:W-:Y:S01]  /*4cd0*/  UIADD3.X UR7, URZ, UR25, URZ, UP0, !UPT ;  /* 0x000000193f077290 */ /* 0x000fe200087fe43f */
[----:B------:R-:W-:Y:S01]  /*4ce0*/  R2UR UR10, R24 ;  /* 0x00000000180a72ca */ /* 0x000fe200000e0000 */
[----:B------:R-:W-:Y:S01]  /*4cf0*/  VIADD R7, R7, 0x1 ;  /* 0x0000000107077836 */ /* 0x000fe20000000000 */
[----:B------:R-:W-:Y:S01]  /*4d00*/  R2UR UR12, R6 ;  /* 0x00000000060c72ca */ /* 0x000fe200000e0000 */
[----:B------:R-:W-:Y:S01]  /*4d10*/  UIADD3.X UR27, URZ, UR25, URZ, UP1, !UPT ;  /* 0x000000193f1b7290 */ /* 0x000fe20008ffe43f */
[----:B------:R-:W-:Y:S01]  /*4d20*/  R2UR UR19, R21 ;  /* 0x00000000151372ca */ /* 0x000fe200000e0000 */
[----:B------:R-:W-:Y:S01]  /*4d30*/  UMOV UR20, 0x30000 ;  /* 0x0003000000147882 */ /* 0x000fe20000000000 */
[----:B------:R-:W-:Y:S01]  /*4d40*/  ISETP.GT.AND P1, PT, R4, 0x1, PT ;  /* 0x000000010400780c */ /* 0x000fe20003f24270 */
[----:B------:R-:W-:Y:S01]  /*4d50*/  UIADD3 UR8, UR8, UR5, URZ ;  /* 0x0000000508087290 */ /* 0x000fe2000fffe03f */
[----:B------:R-:W-:Y:S01]  /*4d60*/  ISETP.NE.AND P0, PT, R7, 0x12, PT ;  /* 0x000000120700780c */ /* 0x000fe20003f05270 */
[----:B------:R-:W-:Y:S01]  /*4d70*/  UIADD3 UR5, UR11, 0x24200, URZ ;  /* 0x000242000b057890 */ /* 0x000fe2000fffe03f */
[----:B------:R-:W-:Y:S01]  /*4d80*/  VIADD R24, R24, 0x40 ;  /* 0x0000004018187836 */ /* 0x000fe20000000000 */
[----:B------:R-:W-:Y:S01]  /*4d90*/  UMOV UR14, 0x0 ;  /* 0x00000000000e7882 */ /* 0x000fe20000000000 */
[----:B------:R-:W-:Y:S01]  /*4da0*/  UMOV UR15, 0x10000000 ;  /* 0x10000000000f7882 */ /* 0x000fe20000000000 */
[----:B------:R-:W-:Y:S01]  /*4db0*/  UMOV UR11, UR18 ;  /* 0x00000012000b7c82 */ /* 0x000fe20008000000 */
[----:B------:R-:W-:-:S02]  /*4dc0*/  SEL R14, RZ, 0x1, P0 ;  /* 0x00000001ff0e7807 */ /* 0x000fc40000000000 */
[----:B------:R0:W-:Y:S01]  /*4dd0*/  UTMALDG.3D.MULTICAST [UR8], [UR6], UR20, desc[UR14] ;  /* 0x00000e08060073b4 */ /* 0x0001e20008011814 */
[----:B------:R-:W-:Y:S02]  /*4de0*/  SEL R7, R7, RZ, P0 ;  /* 0x000000ff07077207 */ /* 0x000fe40000000000 */
[----:B------:R-:W-:Y:S01]  /*4df0*/  LOP3.LUT R5, R5, R14, RZ, 0x3c, !PT ;  /* 0x0000000e05057212 */ /* 0x000fe200078e3cff */
[----:B0-----:R-:W-:Y:S01]  /*4e00*/  UMOV UR8, UR5 ;  /* 0x0000000500087c82 */ /* 0x001fe20008000000 */
[----:B------:R-:W-:Y:S02]  /*4e10*/  UMOV UR11, UR19 ;  /* 0x00000013000b7c82 */ /* 0x000fe40008000000 */
[----:B------:R0:W-:Y:S02]  /*4e20*/  UTMALDG.3D [UR8], [UR26], desc[UR14] ;  /* 0x00000e081a0075b4 */ /* 0x0001e40008011000 */
[----:B0-----:R-:W-:Y:S05]  /*4e30*/  @P1 BRA `(.L_x_115) ;  /* 0xfffffffc00401947 */ /* 0x001fea000383ffff */
.L_x_112:
[----:B------:R-:W-:Y:S05]  /*4e40*/  BSYNC B1 ;  /* 0x0000000000017941 */ /* 0x000fea0003800000 */
.L_x_111:
[----:B------:R-:W-:Y:S01]  /*4e50*/  LOP3.LUT P1, RZ, R11, 0xff, RZ, 0xc0, !PT ;  /* 0x000000ff0bff7812 */ /* 0x000fe2000782c0ff */
[C---:B------:R-:W-:Y:S01]  /*4e60*/  IMAD.IADD R6, R10.reuse, 0x1, R3 ;  /* 0x000000010a067824 */ /* 0x040fe200078e0203 */
[----:B------:R-:W-:Y:S01]  /*4e70*/  ULDC.64 UR6, c[0x0][0x650] ;  /* 0x0001940000067ab9 */ /* 0x000fe20000000a00 */
[----:B------:R-:W-:Y:S01]  /*4e80*/  ISETP.GE.U32.AND P2, PT, R10, 0x12, PT ;  /* 0x000000120a00780c */ /* 0x000fe20003f46070 */
[----:B------:R-:W-:Y:S01]  /*4e90*/  BSSY B1, `(.L_x_116) ;  /* 0x000006c000017945 */ /* 0x000fe20003800000 */
[----:B------:R-:W-:Y:S01]  /*4ea0*/  IMAD.MOV.U32 R20, RZ, RZ, -0x1 ;  /* 0xffffffffff147424 */ /* 0x000fe200078e00ff */
[----:B------:R-:W-:Y:S01]  /*4eb0*/  ISETP.GT.U32.AND P0, PT, R6, 0x11, PT ;  /* 0x000000110600780c */ /* 0x000fe20003f04070 */
[----:B------:R-:W-:Y:S01]  /*4ec0*/  IMAD.MOV.U32 R7, RZ, RZ, -0x1 ;  /* 0xffffffffff077424 */ /* 0x000fe200078e00ff */
[----:B------:R-:W-:Y:S02]  /*4ed0*/  PRMT R11, RZ, 0x7610, R11 ;  /* 0x00007610ff0b7816 */ /* 0x000fe4000000000b */
[----:B------:R-:W-:-:S03]  /*4ee0*/  ISETP.LT.U32.AND P0, PT, R10, 0x12, P0 ;  /* 0x000000120a00780c */ /* 0x000fc60000701070 */
[----:B------:R-:W0:Y:S01]  /*4ef0*/  @P1 S2R R9, SR_CgaCtaId ;  /* 0x0000000000091919 */ /* 0x000e220000008800 */
[----:B------:R-:W-:-:S04]  /*4f00*/  @P1 MOV R4, 0x400 ;  /* 0x0000040000041802 */ /* 0x000fc80000000f00 */
[----:B0-----:R-:W-:Y:S01]  /*4f10*/  @P1 LEA R3, R9, R4, 0x18 ;  /* 0x0000000409031211 */ /* 0x001fe200078ec0ff */
[----:B------:R-:W-:-:S03]  /*4f20*/  IMAD.WIDE.U32 R4, R6, 0x38e38e39, RZ ;  /* 0x38e38e3906047825 */ /* 0x000fc600078e00ff */
[----:B------:R0:W-:Y:S01]  /*4f30*/  @P1 SYNCS.ARRIVE.TRANS64.A1T0 RZ, [R3+URZ+0x138], RZ ;  /* 0x000138ff03ff19a7 */ /* 0x0001e2000810003f */
[----:B------:R-:W-:Y:S02]  /*4f40*/  IADD3 R16, P1, R16, UR22, RZ ;  /* 0x0000001610107c10 */ /* 0x000fe4000ff3e0ff */
[----:B------:R-:W-:Y:S02]  /*4f50*/  SHF.R.U32.HI R5, RZ, 0x2, R5 ;  /* 0x00000002ff057819 */ /* 0x000fe40000011605 */
[----:B------:R-:W-:Y:S02]  /*4f60*/  IADD3.X R17, R17, UR13, RZ, P1, !PT ;  /* 0x0000000d11117c10 */ /* 0x000fe40008ffe4ff */
[----:B------:R-:W-:Y:S02]  /*4f70*/  PRMT R4, RZ, 0x7610, R4 ;  /* 0x00007610ff047816 */ /* 0x000fe40000000004 */
[----:B0-----:R-:W-:Y:S02]  /*4f80*/  SEL R3, RZ, 0x1, !P0 ;  /* 0x00000001ff037807 */ /* 0x001fe40004000000 */
[----:B------:R-:W-:-:S02]  /*4f90*/  ISETP.GE.U32.AND P0, PT, R16, UR6, PT ;  /* 0x0000000610007c0c */ /* 0x000fc4000bf06070 */
[----:B------:R-:W-:Y:S01]  /*4fa0*/  LOP3.LUT R0, R0, R3, RZ, 0x3c, !PT ;  /* 0x0000000300007212 */ /* 0x000fe200078e3cff */
[----:B------:R-:W-:Y:S01]  /*4fb0*/  IMAD R3, R5, -0x12, R6 ;  /* 0xffffffee05037824 */ /* 0x000fe200078e0206 */
[----:B------:R-:W-:Y:S01]  /*4fc0*/  ISETP.GE.U32.AND.EX P0, PT, R17, UR7, PT, P0 ;  /* 0x0000000711007c0c */ /* 0x000fe2000bf06100 */
[----:B------:R-:W-:Y:S01]  /*4fd0*/  IMAD.MOV.U32 R6, RZ, RZ, -0x1 ;  /* 0xffffffffff067424 */ /* 0x000fe200078e00ff */
[----:B------:R-:W-:-:S11]  /*4fe0*/  @P2 LOP3.LUT R0, R0, 0x1, R5, 0x78, !PT ;  /* 0x0000000100002812 */ /* 0x000fd600078e7805 */
[----:B------:R-:W-:Y:S05]  /*4ff0*/  @P0 BRA `(.L_x_117) ;  /* 0x0000000400540947 */ /* 0x000fea0003800000 */
[----:B------:R-:W0:Y:S01]  /*5000*/  S2R R15, SR_CTAID.X ;  /* 0x00000000000f7919 */ /* 0x000e220000002500 */
[----:B------:R-:W-:Y:S01]  /*5010*/  ULDC.64 UR6, c[0x0][0x628] ;  /* 0x00018a0000067ab9 */ /* 0x000fe20000000a00 */
[----:B------:R-:W-:Y:S01]  /*5020*/  ULDC UR8, c[0x0][0x630] ;  /* 0x00018c0000087ab9 */ /* 0x000fe20000000800 */
[----:B------:R-:W-:Y:S01]  /*5030*/  ISETP.NE.U32.AND P0, PT, RZ, UR6, PT ;  /* 0x00000006ff007c0c */ /* 0x000fe2000bf05070 */
[----:B------:R-:W1:Y:S01]  /*5040*/  S2R R20, SR_CTAID.Y ;  /* 0x0000000000147919 */ /* 0x000e620000002600 */
[----:B------:R-:W-:Y:S01]  /*5050*/  ULDC UR9, c[0x0][0x150] ;  /* 0x0000540000097ab9 */ /* 0x000fe20000000800 */
[----:B------:R-:W-:Y:S01]  /*5060*/  IMAD.MOV.U32 R4, RZ, RZ, R16 ;  /* 0x000000ffff047224 */ /* 0x000fe200078e0010 */
[----:B------:R-:W-:Y:S01]  /*5070*/  ISETP.NE.AND.EX P0, PT, RZ, UR7, PT, P0 ;  /* 0x00000007ff007c0c */ /* 0x000fe2000bf05300 */
[----:B------:R-:W-:Y:S01]  /*5080*/  IMAD.MOV.U32 R5, RZ, RZ, R17 ;  /* 0x000000ffff057224 */ /* 0x000fe200078e0011 */
[----:B0-----:R-:W-:-:S11]  /*5090*/  I2FP.F32.U32 R22, R15 ;  /* 0x0000000f00167245 */ /* 0x001fd60000201000 */
[----:B------:R-:W-:Y:S05]  /*50a0*/  @!P0 BRA `(.L_x_118) ;  /* 0x0000000000288947 */ /* 0x000fea0003800000 */
[----:B------:R-:W-:Y:S02]  /*50b0*/  ULDC UR5, c[0x0][0x634] ;  /* 0x00018d0000057ab9 */ /* 0x000fe40000000800 */
[----:B------:R-:W-:-:S05]  /*50c0*/  IADD3 R5, P0, R16, UR5, RZ ;  /* 0x0000000510057c10 */ /* 0x000fca000ff1e0ff */
[----:B------:R-:W-:-:S04]  /*50d0*/  IMAD.X R21, RZ, RZ, R17, P0 ;  /* 0x000000ffff157224 */ /* 0x000fc800000e0611 */
[----:B------:R-:W-:-:S04]  /*50e0*/  IMAD.WIDE.U32 R6, R21, UR6, RZ ;  /* 0x0000000615067c25 */ /* 0x000fc8000f8e00ff */
[----:B------:R-:W-:-:S04]  /*50f0*/  IMAD.WIDE.U32 R6, P0, R5, UR7, R6 ;  /* 0x0000000705067c25 */ /* 0x000fc8000f800006 */
[----:B------:R-:W-:-:S04]  /*5100*/  IMAD.WIDE.U32 R4, R5, UR6, RZ ;  /* 0x0000000605047c25 */ /* 0x000fc8000f8e00ff */
[----:B------:R-:W-:Y:S01]  /*5110*/  IMAD.MOV.U32 R4, RZ, RZ, R7 ;  /* 0x000000ffff047224 */ /* 0x000fe200078e0007 */
[----:B------:R-:W-:Y:S01]  /*5120*/  IADD3 RZ, P1, R5, R6, RZ ;  /* 0x0000000605ff7210 */ /* 0x000fe20007f3e0ff */
[----:B------:R-:W-:-:S04]  /*5130*/  IMAD.X R5, RZ, RZ, RZ, P0 ;  /* 0x000000ffff057224 */ /* 0x000fc800000e06ff */
[----:B------:R-:W-:-:S08]  /*5140*/  IMAD.WIDE.U32.X R4, R21, UR7, R4, P1 ;  /* 0x0000000715047c25 */ /* 0x000fd000088e0404 */
.L_x_118:
[--C-:B------:R-:W-:Y:S01]  /*5150*/  SHF.R.U64 R14, R4, UR8, R5.reuse ;  /* 0x00000008040e7c19 */ /* 0x100fe20008001205 */
[----:B------:R-:W-:Y:S01]  /*5160*/  FMUL R22, R22, UR9 ;  /* 0x0000000916167c20 */ /* 0x000fe20008400000 */
[----:B------:R-:W-:Y:S01]  /*5170*/  SHF.R.U32.HI R4, RZ, UR8, R5 ;  /* 0x00000008ff047c19 */ /* 0x000fe20008011605 */
[----:B------:R-:W0:Y:S01]  /*5180*/  LDC R6, c[0x0][0x144] ;  /* 0x00005100ff067b82 */ /* 0x000e220000000800 */
[----:B------:R-:W-:Y:S01]  /*5190*/  IADD3 R5, P0, RZ, -R14, RZ ;  /* 0x8000000eff057210 */ /* 0x000fe20007f1e0ff */
[----:B------:R-:W-:Y:S01]  /*51a0*/  ULDC UR5, c[0x0][0x154] ;  /* 0x0000550000057ab9 */ /* 0x000fe20000000800 */
[----:B-1----:R-:W-:Y:S01]  /*51b0*/  I2FP.F32.U32 R7, R20 ;  /* 0x0000001400077245 */ /* 0x002fe20000201000 */
[----:B------:R-:W1:Y:S01]  /*51c0*/  F2I.U32.TRUNC.NTZ R22, R22 ;  /* 0x0000001600167305 */ /* 0x000e62000020f000 */
[----:B------:R-:W-:Y:S01]  /*51d0*/  ULDC.64 UR6, c[0x0][0x620] ;  /* 0x0001880000067ab9 */ /* 0x000fe20000000a00 */
[----:B------:R-:W-:Y:S01]  /*51e0*/  IMAD.X R4, RZ, RZ, ~R4, P0 ;  /* 0x000000ffff047224 */ /* 0x000fe200000e0e04 */
[----:B------:R-:W-:Y:S01]  /*51f0*/  ISETP.NE.AND P2, PT, R2, 0x1, PT ;  /* 0x000000010200780c */ /* 0x000fe20003f45270 */
[----:B------:R-:W-:Y:S01]  /*5200*/  FMUL R23, R7, UR5 ;  /* 0x0000000507177c20 */ /* 0x000fe20008400000 */
[----:B------:R-:W2:Y:S01]  /*5210*/  LDC R25, c[0x0][0x148] ;  /* 0x00005200ff197b82 */ /* 0x000ea20000000800 */
[----:B------:R-:W-:Y:S01]  /*5220*/  IMAD R4, R4, UR6, RZ ;  /* 0x0000000604047c24 */ /* 0x000fe2000f8e02ff */
[----:B------:R-:W-:-:S03]  /*5230*/  ULDC UR5, c[0x0][0x618] ;  /* 0x0001860000057ab9 */ /* 0x000fc60000000800 */
[----:B------:R-:W3:Y:S01]  /*5240*/  F2I.U32.TRUNC.NTZ R23, R23 ;  /* 0x0000001700177305 */ /* 0x000ee2000020f000 */
[C---:B------:R-:W-:Y:S02]  /*5250*/  IMAD R7, R5.reuse, UR7, R4 ;  /* 0x0000000705077c24 */ /* 0x040fe4000f8e0204 */
[----:B------:R-:W-:Y:S01]  /*5260*/  IMAD.WIDE.U32 R4, R5, UR6, R16 ;  /* 0x0000000605047c25 */ /* 0x000fe2000f8e0010 */
[----:B------:R-:W-:Y:S02]  /*5270*/  ULDC.64 UR6, c[0x0][0x640] ;  /* 0x0001900000067ab9 */ /* 0x000fe40000000a00 */
[----:B------:R-:W-:Y:S01]  /*5280*/  ISETP.NE.U32.AND P0, PT, RZ, UR6, PT ;  /* 0x00000006ff007c0c */ /* 0x000fe2000bf05070 */
[----:B------:R-:W-:Y:S02]  /*5290*/  IMAD.IADD R5, R5, 0x1, R7 ;  /* 0x0000000105057824 */ /* 0x000fe400078e0207 */
[----:B-1----:R-:W-:Y:S01]  /*52a0*/  IMAD.MOV R22, RZ, RZ, -R22 ;  /* 0x000000ffff167224 */ /* 0x002fe200078e0a16 */
[----:B------:R-:W-:-:S02]  /*52b0*/  ISETP.NE.AND.EX P0, PT, RZ, UR7, PT, P0 ;  /* 0x00000007ff007c0c */ /* 0x000fc4000bf05300 */
[----:B------:R-:W-:Y:S01]  /*52c0*/  SHF.R.U64 R21, R4, UR5, R5 ;  /* 0x0000000504157c19 */ /* 0x000fe20008001205 */
[----:B0-----:R-:W-:Y:S01]  /*52d0*/  IMAD R15, R6, R22, R15 ;  /* 0x00000016060f7224 */ /* 0x001fe200078e020f */
[----:B------:R-:W-:Y:S01]  /*52e0*/  SHF.R.U32.HI R4, RZ, UR5, R5 ;  /* 0x00000005ff047c19 */ /* 0x000fe20008011605 */
[----:B------:R-:W-:Y:S01]  /*52f0*/  ULDC UR5, c[0x0][0x608] ;  /* 0x0001820000057ab9 */ /* 0x000fe20000000800 */
[----:B---3--:R-:W-:Y:S02]  /*5300*/  IMAD.MOV R6, RZ, RZ, -R23 ;  /* 0x000000ffff067224 */ /* 0x008fe400078e0a17 */
[--C-:B------:R-:W-:Y:S02]  /*5310*/  SHF.R.U64 R22, R21, UR5, R4.reuse ;  /* 0x0000000515167c19 */ /* 0x100fe40008001204 */
[----:B------:R-:W-:Y:S01]  /*5320*/  SHF.R.U32.HI R5, RZ, UR5, R4 ;  /* 0x00000005ff057c19 */ /* 0x000fe20008011604 */
[----:B------:R-:W-:Y:S01]  /*5330*/  ULDC UR5, c[0x0][0x658] ;  /* 0x0001960000057ab9 */ /* 0x000fe20000000800 */
[----:B--2---:R-:W-:-:S02]  /*5340*/  @P2 IMAD R15, R25, R6, R20 ;  /* 0x00000006190f2224 */ /* 0x004fc400078e0214 */
[--C-:B------:R-:W-:Y:S02]  /*5350*/  SHF.R.U64 R20, R22, UR5, R5.reuse ;  /* 0x0000000516147c19 */ /* 0x100fe40008001205 */
[----:B------:R-:W-:-:S03]  /*5360*/  SHF.R.U32.HI R23, RZ, UR5, R5 ;  /* 0x00000005ff177c19 */ /* 0x000fc60008011605 */
[----:B------:R-:W-:Y:S02]  /*5370*/  IMAD.MOV.U32 R6, RZ, RZ, R20 ;  /* 0x000000ffff067224 */ /* 0x000fe400078e0014 */
[----:B------:R-:W-:Y:S01]  /*5380*/  IMAD.MOV.U32 R5, RZ, RZ, R23 ;  /* 0x000000ffff057224 */ /* 0x000fe200078e0017 */
[----:B------:R-:W-:Y:S06]  /*5390*/  @!P0 BRA `(.L_x_119) ;  /* 0x00000000002c8947 */ /* 0x000fec0003800000 */
        /* <DEDUP_REMOVED lines=9> */
[----:B------:R-:W-:-:S04]  /*5430*/  IMAD.WIDE.U32.X R4, R23, UR7, R4, P1 ;  /* 0x0000000717047c25 */ /* 0x000fc800088e0404 */
[----:B------:R-:W-:-:S07]  /*5440*/  IMAD.MOV.U32 R6, RZ, RZ, R4 ;  /* 0x000000ffff067224 */ /* 0x000fce00078e0004 */
.L_x_119:
[----:B------:R-:W-:Y:S01]  /*5450*/  ULDC UR5, c[0x0][0x648] ;  /* 0x0001920000057ab9 */ /* 0x000fe20000000800 */
[----:B------:R-:W-:Y:S01]  /*5460*/  LOP3.LUT R4, R22, UR16, RZ, 0xc0, !PT ;  /* 0x0000001016047c12 */ /* 0x000fe2000f8ec0ff */
[----:B------:R-:W-:Y:S01]  /*5470*/  ULDC UR6, c[0x0][0x610] ;  /* 0x0001840000067ab9 */ /* 0x000fe20000000800 */
[----:B------:R-:W-:Y:S01]  /*5480*/  SHF.R.U64 R5, R6, UR5, R5 ;  /* 0x0000000506057c19 */ /* 0x000fe20008001205 */
[----:B------:R-:W-:Y:S01]  /*5490*/  ULDC UR5, c[0x0][0x638] ;  /* 0x00018e0000057ab9 */ /* 0x000fe20000000800 */
[----:B------:R-:W-:Y:S01]  /*54a0*/  LOP3.LUT R21, R21, UR4, RZ, 0xc0, !PT ;  /* 0x0000000415157c12 */ /* 0x000fe2000f8ec0ff */
[----:B------:R-:W-:Y:S02]  /*54b0*/  IMAD.MOV.U32 R6, RZ, RZ, R14 ;  /* 0x000000ffff067224 */ /* 0x000fe400078e000e */
[----:B------:R-:W-:Y:S02]  /*54c0*/  IMAD.MOV R7, RZ, RZ, -R5 ;  /* 0x000000ffff077224 */ /* 0x000fe400078e0a05 */
[----:B------:R-:W-:-:S02]  /*54d0*/  IMAD R4, R5, UR17, R4 ;  /* 0x0000001105047c24 */ /* 0x000fc4000f8e0204 */
[----:B------:R-:W-:Y:S01]  /*54e0*/  IMAD R20, R7, UR5, R20 ;  /* 0x0000000507147c24 */ /* 0x000fe2000f8e0214 */
[----:B------:R-:W-:Y:S01]  /*54f0*/  ULDC UR5, c[0x0][0x600] ;  /* 0x0001800000057ab9 */ /* 0x000fe20000000800 */
[----:B------:R-:W-:Y:S02]  /*5500*/  IMAD R15, R4, UR6, R15 ;  /* 0x00000006040f7c24 */ /* 0x000fe4000f8e020f */
[----:B------:R-:W-:Y:S02]  /*5510*/  IMAD R20, R20, UR5, R21 ;  /* 0x0000000514147c24 */ /* 0x000fe4000f8e0215 */
[----:B------:R-:W-:-:S03]  /*5520*/  IMAD.MOV.U32 R4, RZ, RZ, 0x1 ;  /* 0x00000001ff047424 */ /* 0x000fc600078e00ff */
[----:B------:R-:W-:Y:S02]  /*5530*/  SEL R7, R20, R15, !P2 ;  /* 0x0000000f14077207 */ /* 0x000fe40005000000 */
[----:B------:R-:W-:-:S07]  /*5540*/  SEL R20, R15, R20, !P2 ;  /* 0x000000140f147207 */ /* 0x000fce0005000000 */
.L_x_117:
[----:B------:R-:W-:Y:S05]  /*5550*/  BSYNC B1 ;  /* 0x0000000000017941 */ /* 0x000fea0003800000 */
.L_x_116:
[----:B------:R-:W-:-:S13]  /*5560*/  LOP3.LUT P0, RZ, R4, 0xff, RZ, 0xc0, !PT ;  /* 0x000000ff04ff7812 */ /* 0x000fda000780c0ff */
[----:B------:R-:W-:Y:S05]  /*5570*/  @P0 BRA `(.L_x_120) ;  /* 0xfffffff400380947 */ /* 0x000fea000383ffff */
[----:B------:R-:W-:Y:S05]  /*5580*/  BSYNC B0 ;  /* 0x0000000000007941 */ /* 0x000fea0003800000 */
.L_x_109:
[----:B------:R-:W-:-:S03]  /*5590*/  UMOV UR5, 0xffffffff ;  /* 0xffffffff00057882 */ /* 0x000fc60000000000 */
[----:B------:R-:W-:Y:S05]  /*55a0*/  BRA.DIV UR5, `(.L_x_121) ;  /* 0x0000000e050c7947 */ /* 0x000fea000b800000 */
[----:B------:R-:W-:-:S13]  /*55b0*/  ELECT P6, URZ, PT ;  /* 0x00000000003f782f */ /* 0x000fda00038c0000 */
.L_x_149:
[----:B------:R-:W-:Y:S04]  /*55c0*/  BSSY B0, `(.L_x_122) ;  /* 0x00000a9000007945 */ /* 0x000fe80003800000 */
[----:B------:R-:W-:Y:S05]  /*55d0*/  @!P6 BRA `(.L_x_123) ;  /* 0x00000008009ce947 */ /* 0x000fea0003800000 */
[----:B------:R-:W-:-:S04]  /*55e0*/  LOP3.LUT R19, R19, 0x2, RZ, 0xfc, !PT ;  /* 0x0000000213137812 */ /* 0x000fc800078efcff */
[----:B------:R-:W-:-:S13]  /*55f0*/  ISETP.NE.AND P0, PT, R19, 0x3, PT ;  /* 0x000000031300780c */ /* 0x000fda0003f05270 */
[----:B------:R-:W-:Y:S05]  /*5600*/  @!P0 BRA `(.L_x_124) ;  /* 0x0000000000048947 */ /* 0x000fea0003800000 */
[----:B------:R-:W-:Y:S01]  /*5610*/  BPT.TRAP 0x1 ;  /* 0x000000040000795c */ /* 0x000fe20000300000 */
.L_x_124:
[----:B------:R-:W0:Y:S01]  /*5620*/  S2R R5, SR_CgaCtaId ;  /* 0x0000000000057919 */ /* 0x000e220000008800 */
[----:B------:R-:W-:Y:S02]  /*5630*/  MOV R2, 0x400 ;  /* 0x0000040000027802 */ /* 0x000fe40000000f00 */
[----:B------:R-:W-:Y:S02]  /*5640*/  SHF.L.U32 R4, R0, 0x1f, RZ ;  /* 0x0000001f00047819 */ /* 0x000fe400000006ff */
[----:B0-----:R-:W-:-:S05]  /*5650*/  LEA R2, R5, R2, 0x18 ;  /* 0x0000000205027211 */ /* 0x001fca00078ec0ff */
[----:B------:R-:W-:-:S04]  /*5660*/  VIADD R2, R2, 0x90 ;  /* 0x0000009002027836 */ /* 0x000fc80000000000 */
[C---:B------:R-:W-:Y:S02]  /*5670*/  IMAD R7, R3.reuse, 0x8, R2 ;  /* 0x0000000803077824 */ /* 0x040fe400078e0202 */
[----:B------:R-:W-:Y:S02]  /*5680*/  VIADD R3, R3, 0x1 ;  /* 0x0000000103037836 */ /* 0x000fe40000000000 */
[----:B------:R-:W0:Y:S03]  /*5690*/  SYNCS.PHASECHK.TRANS64.TRYWAIT P0, [R7+URZ], R4 ;  /* 0x00000004070075a7 */ /* 0x000e26000800017f */
[----:B------:R-:W-:-:S04]  /*56a0*/  ISETP.NE.AND P1, PT, R3, 0x12, PT ;  /* 0x000000120300780c */ /* 0x000fc80003f25270 */
[----:B------:R-:W-:Y:S02]  /*56b0*/  SEL R5, RZ, 0x1, P1 ;  /* 0x00000001ff057807 */ /* 0x000fe40000800000 */
[----:B------:R-:W-:Y:S02]  /*56c0*/  SEL R3, R3, RZ, P1 ;  /* 0x000000ff03037207 */ /* 0x000fe40000800000 */
[----:B------:R-:W-:-:S03]  /*56d0*/  LOP3.LUT R6, R0, R5, RZ, 0x3c, !PT ;  /* 0x0000000500067212 */ /* 0x000fc600078e3cff */
[----:B------:R-:W-:Y:S01]  /*56e0*/  IMAD R8, R3, 0x8, R2 ;  /* 0x0000000803087824 */ /* 0x000fe200078e0202 */
[----:B------:R-:W-:Y:S01]  /*56f0*/  SHF.L.U32 R5, R6, 0x1f, RZ ;  /* 0x0000001f06057819 */ /* 0x000fe200000006ff */
[----:B0-----:R-:W-:Y:S06]  /*5700*/  @!P0 BRA `(.L_x_125) ;  /* 0x0000000800d48947 */ /* 0x001fec0003800000 */
.L_x_150:
[----:B------:R-:W1:Y:S01]  /*5710*/  SYNCS.PHASECHK.TRANS64.TRYWAIT P0, [R8+URZ], R5 ;  /* 0x00000005080075a7 */ /* 0x000e62000800017f */
[----:B------:R-:W-:-:S05]  /*5720*/  VIADD R0, R3, 0x1 ;  /* 0x0000000103007836 */ /* 0x000fca0000000000 */
[----:B------:R-:W-:-:S04]  /*5730*/  ISETP.NE.AND P1, PT, R0, 0x12, PT ;  /* 0x000000120000780c */ /* 0x000fc80003f25270 */
[----:B------:R-:W-:Y:S02]  /*5740*/  SEL R3, RZ, 0x1, P1 ;  /* 0x00000001ff037807 */ /* 0x000fe40000800000 */
[----:B0-----:R-:W-:Y:S02]  /*5750*/  SEL R7, R0, RZ, P1 ;  /* 0x000000ff00077207 */ /* 0x001fe40000800000 */
[----:B------:R-:W-:-:S03]  /*5760*/  LOP3.LUT R6, R6, R3, RZ, 0x3c, !PT ;  /* 0x0000000306067212 */ /* 0x000fc600078e3cff */
[----:B------:R-:W-:Y:S01]  /*5770*/  IMAD R9, R7, 0x8, R2 ;  /* 0x0000000807097824 */ /* 0x000fe200078e0202 */
[----:B------:R-:W-:Y:S01]  /*5780*/  SHF.L.U32 R4, R6, 0x1f, RZ ;  /* 0x0000001f06047819 */ /* 0x000fe200000006ff */
[----:B-1----:R-:W-:Y:S06]  /*5790*/  @!P0 BRA `(.L_x_126) ;  /* 0x0000000800c48947 */ /* 0x002fec0003800000 */
.L_x_151:
[----:B------:R-:W1:Y:S01]  /*57a0*/  SYNCS.PHASECHK.TRANS64.TRYWAIT P0, [R9+URZ], R4 ;  /* 0x00000004090075a7 */ /* 0x000e62000800017f */
[----:B------:R-:W-:-:S05]  /*57b0*/  VIADD R0, R7, 0x1 ;  /* 0x0000000107007836 */ /* 0x000fca0000000000 */
[----:B------:R-:W-:-:S04]  /*57c0*/  ISETP.NE.AND P1, PT, R0, 0x12, PT ;  /* 0x000000120000780c */ /* 0x000fc80003f25270 */
[----:B------:R-:W-:Y:S02]  /*57d0*/  SEL R3, RZ, 0x1, P1 ;  /* 0x00000001ff037807 */ /* 0x000fe40000800000 */
[----:B------:R-:W-:Y:S02]  /*57e0*/  SEL R7, R0, RZ, P1 ;  /* 0x000000ff00077207 */ /* 0x000fe40000800000 */
[----:B------:R-:W-:-:S03]  /*57f0*/  LOP3.LUT R6, R6, R3, RZ, 0x3c, !PT ;  /* 0x0000000306067212 */ /* 0x000fc600078e3cff */
[----:B0-----:R-:W-:Y:S01]  /*5800*/  IMAD R8, R7, 0x8, R2 ;  /* 0x0000000807087824 */ /* 0x001fe200078e0202 */
[----:B------:R-:W-:Y:S01]  /*5810*/  SHF.L.U32 R5, R6, 0x1f, RZ ;  /* 0x0000001f06057819 */ /* 0x000fe200000006ff */
[----:B-1----:R-:W-:Y:S06]  /*5820*/  @!P0 BRA `(.L_x_127) ;  /* 0x0000000800b48947 */ /* 0x002fec0003800000 */
.L_x_152:
        /* <DEDUP_REMOVED lines=9> */
.L_x_153:
        /* <DEDUP_REMOVED lines=9> */
.L_x_154:
        /* <DEDUP_REMOVED lines=9> */
.L_x_155:
        /* <DEDUP_REMOVED lines=9> */
.L_x_156:
        /* <DEDUP_REMOVED lines=9> */
.L_x_157:
        /* <DEDUP_REMOVED lines=9> */
.L_x_158:
        /* <DEDUP_REMOVED lines=9> */
.L_x_159:
        /* <DEDUP_REMOVED lines=9> */
.L_x_160:
        /* <DEDUP_REMOVED lines=9> */
.L_x_161:
        /* <DEDUP_REMOVED lines=9> */
.L_x_162:
        /* <DEDUP_REMOVED lines=9> */
.L_x_163:
        /* <DEDUP_REMOVED lines=9> */
.L_x_164:
[----:B------:R-:W1:Y:S01]  /*5ef0*/  SYNCS.PHASECHK.TRANS64.TRYWAIT P0, [R8+URZ], R5 ;  /* 0x00000005080075a7 */ /* 0x000e62000800017f */
[----:B------:R-:W-:-:S05]  /*5f00*/  VIADD R0, R7, 0x1 ;  /* 0x0000000107007836 */ /* 0x000fca0000000000 */
[----:B------:R-:W-:-:S04]  /*5f10*/  ISETP.NE.AND P1, PT, R0, 0x12, PT ;  /* 0x000000120000780c */ /* 0x000fc80003f25270 */
[----:B------:R-:W-:Y:S02]  /*5f20*/  SEL R3, RZ, 0x1, P1 ;  /* 0x00000001ff037807 */ /* 0x000fe40000800000 */
[----:B------:R-:W-:Y:S02]  /*5f30*/  SEL R7, R0, RZ, P1 ;  /* 0x000000ff00077207 */ /* 0x000fe40000800000 */
[----:B0-----:R-:W-:-:S03]  /*5f40*/  LOP3.LUT R9, R6, R3, RZ, 0x3c, !PT ;  /* 0x0000000306097212 */ /* 0x001fc600078e3cff */
[----:B------:R-:W-:Y:S01]  /*5f50*/  IMAD R11, R7, 0x8, R2 ;  /* 0x00000008070b7824 */ /* 0x000fe200078e0202 */
[----:B------:R-:W-:Y:S01]  /*5f60*/  SHF.L.U32 R6, R9, 0x1f, RZ ;  /* 0x0000001f09067819 */ /* 0x000fe200000006ff */
[----:B-1----:R-:W-:Y:S06]  /*5f70*/  @!P0 BRA `(.L_x_140) ;  /* 0x0000000400e48947 */ /* 0x002fec0003800000 */
.L_x_165:
[----:B------:R-:W1:Y:S01]  /*5f80*/  SYNCS.PHASECHK.TRANS64.TRYWAIT P0, [R11+URZ], R6 ;  /* 0x000000060b0075a7 */ /* 0x000e62000800017f */
[----:B------:R-:W-:-:S05]  /*5f90*/  VIADD R0, R7, 0x1 ;  /* 0x0000000107007836 */ /* 0x000fca0000000000 */
[----:B------:R-:W-:-:S04]  /*5fa0*/  ISETP.NE.AND P1, PT, R0, 0x12, PT ;  /* 0x000000120000780c */ /* 0x000fc80003f25270 */
[----:B------:R-:W-:Y:S02]  /*5fb0*/  SEL R4, RZ, 0x1, P1 ;  /* 0x00000001ff047807 */ /* 0x000fe40000800000 */
[----:B------:R-:W-:Y:S02]  /*5fc0*/  SEL R3, R0, RZ, P1 ;  /* 0x000000ff00037207 */ /* 0x000fe40000800000 */
[----:B------:R-:W-:Y:S01]  /*5fd0*/  LOP3.LUT R0, R9, R4, RZ, 0x3c, !PT ;  /* 0x0000000409007212 */ /* 0x000fe200078e3cff */
[----:B-1----:R-:W-:Y:S06]  /*5fe0*/  @!P0 BRA `(.L_x_141) ;  /* 0x0000000400dc8947 */ /* 0x002fec0003800000 */
.L_x_166:
[----:B------:R-:W-:Y:S01]  /*5ff0*/  IMAD R3, R3, 0x8, R2 ;  /* 0x0000000803037824 */ /* 0x000fe200078e0202 */
[----:B------:R-:W-:-:S07]  /*6000*/  SHF.L.U32 R0, R0, 0x1f, RZ ;  /* 0x0000001f00007819 */ /* 0x000fce00000006ff */
.L_x_142:
[----:B--2---:R2:W3:Y:S02]  /*6010*/  SYNCS.PHASECHK.TRANS64.TRYWAIT P0, [R3+URZ], R0 ;  /* 0x00000000030075a7 */ /* 0x0044e4000800017f */
[----:B---3--:R-:W-:Y:S05]  /*6020*/  @!P0 NANOSLEEP.SYNCS 0x989680 ;  /* 0x009896800000895d */ /* 0x008fea0003900000 */
[----:B------:R-:W3:Y:S02]  /*6030*/  @!P0 SYNCS.PHASECHK.TRANS64 P0, [R3+URZ], R0 ;  /* 0x00000000030085a7 */ /* 0x000ee4000800007f */
[----:B---3--:R-:W-:Y:S05]  /*6040*/  @!P0 BRA `(.L_x_142) ;  /* 0xfffffffc00f08947 */ /* 0x008fea000383ffff */
.L_x_123:
[----:B------:R-:W-:Y:S05]  /*6050*/  BSYNC B0 ;  /* 0x0000000000007941 */ /* 0x000fea0003800000 */
.L_x_122:
[----:B------:R-:W-:Y:S05]  /*6060*/  EXIT ;  /* 0x000000000000794d */ /* 0x000fea0003800000 */
.L_x_22:
[----:B----4-:R4:W0:Y:S02]  /*6070*/  SYNCS.PHASECHK.TRANS64.TRYWAIT P1, [R3+URZ], R0 ;  /* 0x00000000030075a7 */ /* 0x010824000802017f */
[----:B0-----:R-:W-:Y:S05]  /*6080*/  @!P1 NANOSLEEP.SYNCS 0x989680 ;  /* 0x009896800000995d */ /* 0x001fea0003900000 */
[----:B------:R-:W0:Y:S02]  /*6090*/  @!P1 SYNCS.PHASECHK.TRANS64 P1, [R3+URZ], R0 ;  /* 0x00000000030095a7 */ /* 0x000e24000802007f */
[----:B0-----:R-:W-:Y:S05]  /*60a0*/  @!P1 BRA `(.L_x_22) ;  /* 0xfffffffc00f09947 */ /* 0x001fea000383ffff */
[----:B------:R-:W-:Y:S05]  /*60b0*/  BRA `(.L_x_21) ;  /* 0xffffffb400747947 */ /* 0x000fea000383ffff */
.L_x_27:
[----:B-1----:R1:W3:Y:S02]  /*60c0*/  SYNCS.PHASECHK.TRANS64.TRYWAIT P1, [R5+URZ], R4 ;  /* 0x00000004050075a7 */ /* 0x0022e4000802017f */
[----:B---3--:R-:W-:Y:S05]  /*60d0*/  @!P1 NANOSLEEP.SYNCS 0x989680 ;  /* 0x009896800000995d */ /* 0x008fea0003900000 */
[----:B------:R-:W3:Y:S02]  /*60e0*/  @!P1 SYNCS.PHASECHK.TRANS64 P1, [R5+URZ], R4 ;  /* 0x00000004050095a7 */ /* 0x000ee4000802007f */
[----:B---3--:R-:W-:Y:S05]  /*60f0*/  @!P1 BRA `(.L_x_27) ;  /* 0xfffffffc00f09947 */ /* 0x008fea000383ffff */
[----:B------:R-:W-:Y:S05]  /*6100*/  BRA `(.L_x_26) ;  /* 0xffffffb800247947 */ /* 0x000fea000383ffff */
.L_x_110:
[----:B------:R-:W-:Y:S01]  /*6110*/  BSSY B1, `(.L_x_143) ;  /* 0x0000006000017945 */ /* 0x000fe20003800000 */
[----:B------:R-:W-:-:S07]  /*6120*/  IMAD.MOV.U32 R15, RZ, RZ, -0x1 ;  /* 0xffffffffff0f7424 */ /* 0x000fce00078e00ff */
[----:B------:R-:W-:Y:S05]  /*6130*/  WARPSYNC.COLLECTIVE R15, `(.L_x_144) ;  /* 0x000000000f0c7348 */ /* 0x000fea0003c00000 */
[----:B------:R-:W-:Y:S02]  /*6140*/  ELECT P6, UR62, PT ;  /* 0x00000000003e782f */ /* 0x000fe400038c0000 */
[----:B------:R-:W-:Y:S01]  /*6150*/  MOV R14, UR62 ;  /* 0x0000003e000e7c02 */ /* 0x000fe20008000f00 */
[----:B------:R-:W-:Y:S10]  /*6160*/  ENDCOLLECTIVE ;  /* 0x000000000000791b */ /* 0x000ff40003800000 */
.L_x_144:
[----:B------:R-:W-:Y:S05]  /*6170*/  BSYNC B1 ;  /* 0x0000000000017941 */ /* 0x000fea0003800000 */
.L_x_143:
[----:B------:R-:W-:Y:S05]  /*6180*/  BRA `(.L_x_145) ;  /* 0xffffffe800407947 */ /* 0x000fea000383ffff */
.L_x_113:
[----:B0-----:R0:W1:Y:S02]  /*6190*/  SYNCS.PHASECHK.TRANS64.TRYWAIT P0, [R23+URZ+0x90], R14 ;  /* 0x0000900e170075a7 */ /* 0x001064000800017f */
[----:B-1----:R-:W-:Y:S05]  /*61a0*/  @!P0 NANOSLEEP.SYNCS 0x989680 ;  /* 0x009896800000895d */ /* 0x002fea0003900000 */
[----:B------:R-:W1:Y:S02]  /*61b0*/  @!P0 SYNCS.PHASECHK.TRANS64 P0, [R23+URZ+0x90], R14 ;  /* 0x0000900e170085a7 */ /* 0x000e64000800007f */
[----:B-1----:R-:W-:Y:S05]  /*61c0*/  @!P0 BRA `(.L_x_113) ;  /* 0xfffffffc00f08947 */ /* 0x002fea000383ffff */
[----:B------:R-:W-:Y:S05]  /*61d0*/  BRA `(.L_x_146) ;  /* 0xffffffe800807947 */ /* 0x000fea000383ffff */
.L_x_121:
[----:B------:R-:W-:Y:S01]  /*61e0*/  BSSY B0, `(.L_x_147) ;  /* 0x0000006000007945 */ /* 0x000fe20003800000 */
[----:B------:R-:W-:-:S07]  /*61f0*/  IMAD.MOV.U32 R15, RZ, RZ, -0x1 ;  /* 0xffffffffff0f7424 */ /* 0x000fce00078e00ff */
[----:B------:R-:W-:Y:S05]  /*6200*/  WARPSYNC.COLLECTIVE R15, `(.L_x_148) ;  /* 0x000000000f0c7348 */ /* 0x000fea0003c00000 */
[----:B------:R-:W-:Y:S02]  /*6210*/  ELECT P6, UR62, PT ;  /* 0x00000000003e782f */ /* 0x000fe400038c0000 */
[----:B------:R-:W-:Y:S01]  /*6220*/  MOV R14, UR62 ;  /* 0x0000003e000e7c02 */ /* 0x000fe20008000f00 */
[----:B------:R-:W-:Y:S10]  /*6230*/  ENDCOLLECTIVE ;  /* 0x000000000000791b */ /* 0x000ff40003800000 */
.L_x_148:
[----:B------:R-:W-:Y:S05]  /*6240*/  BSYNC B0 ;  /* 0x0000000000007941 */ /* 0x000fea0003800000 */
.L_x_147:
[----:B------:R-:W-:Y:S05]  /*6250*/  BRA `(.L_x_149) ;  /* 0xfffffff000d87947 */ /* 0x000fea000383ffff */
.L_x_125:
[----:B0-----:R0:W1:Y:S02]  /*6260*/  SYNCS.PHASECHK.TRANS64.TRYWAIT P0, [R7+URZ], R4 ;  /* 0x00000004070075a7 */ /* 0x001064000800017f */
[----:B-1----:R-:W-:Y:S05]  /*6270*/  @!P0 NANOSLEEP.SYNCS 0x989680 ;  /* 0x009896800000895d */ /* 0x002fea0003900000 */
[----:B------:R-:W1:Y:S02]  /*6280*/  @!P0 SYNCS.PHASECHK.TRANS64 P0, [R7+URZ], R4 ;  /* 0x00000004070085a7 */ /* 0x000e64000800007f */
[----:B-1----:R-:W-:Y:S05]  /*6290*/  @!P0 BRA `(.L_x_125) ;  /* 0xfffffffc00f08947 */ /* 0x002fea000383ffff */
[----:B------:R-:W-:Y:S05]  /*62a0*/  BRA `(.L_x_150) ;  /* 0xfffffff400187947 */ /* 0x000fea000383ffff */
.L_x_126:
[----:B0-----:R0:W1:Y:S02]  /*62b0*/  SYNCS.PHASECHK.TRANS64.TRYWAIT P0, [R8+URZ], R5 ;  /* 0x00000005080075a7 */ /* 0x001064000800017f */
[----:B-1----:R-:W-:Y:S05]  /*62c0*/  @!P0 NANOSLEEP.SYNCS 0x989680 ;  /* 0x009896800000895d */ /* 0x002fea0003900000 */
[----:B------:R-:W1:Y:S02]  /*62d0*/  @!P0 SYNCS.PHASECHK.TRANS64 P0, [R8+URZ], R5 ;  /* 0x00000005080085a7 */ /* 0x000e64000800007f */
[----:B-1----:R-:W-:Y:S05]  /*62e0*/  @!P0 BRA `(.L_x_126) ;  /* 0xfffffffc00f08947 */ /* 0x002fea000383ffff */
[----:B------:R-:W-:Y:S05]  /*62f0*/  BRA `(.L_x_151) ;  /* 0xfffffff400287947 */ /* 0x000fea000383ffff */
.L_x_127:
[----:B0-----:R0:W1:Y:S02]  /*6300*/  SYNCS.PHASECHK.TRANS64.TRYWAIT P0, [R9+URZ], R4 ;  /* 0x00000004090075a7 */ /* 0x001064000800017f */
[----:B-1----:R-:W-:Y:S05]  /*6310*/  @!P0 NANOSLEEP.SYNCS 0x989680 ;  /* 0x009896800000895d */ /* 0x002fea0003900000 */
[----:B------:R-:W1:Y:S02]  /*6320*/  @!P0 SYNCS.PHASECHK.TRANS64 P0, [R9+URZ], R4 ;  /* 0x00000004090085a7 */ /* 0x000e64000800007f */
[----:B-1----:R-:W-:Y:S05]  /*6330*/  @!P0 BRA `(.L_x_127) ;  /* 0xfffffffc00f08947 */ /* 0x002fea000383ffff */
[----:B------:R-:W-:Y:S05]  /*6340*/  BRA `(.L_x_152) ;  /* 0xfffffff400387947 */ /* 0x000fea000383ffff */
.L_x_128:
[----:B0-----:R0:W1:Y:S02]  /*6350*/  SYNCS.PHASECHK.TRANS64.TRYWAIT P0, [R8+URZ], R5 ;  /* 0x00000005080075a7 */ /* 0x001064000800017f */
[----:B-1----:R-:W-:Y:S05]  /*6360*/  @!P0 NANOSLEEP.SYNCS 0x989680 ;  /* 0x009896800000895d */ /* 0x002fea0003900000 */
[----:B------:R-:W1:Y:S02]  /*6370*/  @!P0 SYNCS.PHASECHK.TRANS64 P0, [R8+URZ], R5 ;  /* 0x00000005080085a7 */ /* 0x000e64000800007f */
[----:B-1----:R-:W-:Y:S05]  /*6380*/  @!P0 BRA `(.L_x_128) ;  /* 0xfffffffc00f08947 */ /* 0x002fea000383ffff */
[----:B------:R-:W-:Y:S05]  /*6390*/  BRA `(.L_x_153) ;  /* 0xfffffff400487947 */ /* 0x000fea000383ffff */
.L_x_129:
[----:B0-----:R0:W1:Y:S02]  /*63a0*/  SYNCS.PHASECHK.TRANS64.TRYWAIT P0, [R9+URZ], R4 ;  /* 0x00000004090075a7 */ /* 0x001064000800017f */
[----:B-1----:R-:W-:Y:S05]  /*63b0*/  @!P0 NANOSLEEP.SYNCS 0x989680 ;  /* 0x009896800000895d */ /* 0x002fea0003900000 */
[----:B------:R-:W1:Y:S02]  /*63c0*/  @!P0 SYNCS.PHASECHK.TRANS64 P0, [R9+URZ], R4 ;  /* 0x00000004090085a7 */ /* 0x000e64000800007f */
[----:B-1----:R-:W-:Y:S05]  /*63d0*/  @!P0 BRA `(.L_x_129) ;  /* 0xfffffffc00f08947 */ /* 0x002fea000383ffff */
[----:B------:R-:W-:Y:S05]  /*63e0*/  BRA `(.L_x_154) ;  /* 0xfffffff400587947 */ /* 0x000fea000383ffff */
.L_x_130:
[----:B0-----:R0:W1:Y:S02]  /*63f0*/  SYNCS.PHASECHK.TRANS64.TRYWAIT P0, [R8+URZ], R5 ;  /* 0x00000005080075a7 */ /* 0x001064000800017f */
[----:B-1----:R-:W-:Y:S05]  /*6400*/  @!P0 NANOSLEEP.SYNCS 0x989680 ;  /* 0x009896800000895d */ /* 0x002fea0003900000 */
[----:B------:R-:W1:Y:S02]  /*6410*/  @!P0 SYNCS.PHASECHK.TRANS64 P0, [R8+URZ], R5 ;  /* 0x00000005080085a7 */ /* 0x000e64000800007f */
[----:B-1----:R-:W-:Y:S05]  /*6420*/  @!P0 BRA `(.L_x_130) ;  /* 0xfffffffc00f08947 */ /* 0x002fea000383ffff */
[----:B------:R-:W-:Y:S05]  /*6430*/  BRA `(.L_x_155) ;  /* 0xfffffff400687947 */ /* 0x000fea000383ffff */
.L_x_131:
[----:B0-----:R0:W1:Y:S02]  /*6440*/  SYNCS.PHASECHK.TRANS64.TRYWAIT P0, [R9+URZ], R4 ;  /* 0x00000004090075a7 */ /* 0x001064000800017f */
[----:B-1----:R-:W-:Y:S05]  /*6450*/  @!P0 NANOSLEEP.SYNCS 0x989680 ;  /* 0x009896800000895d */ /* 0x002fea0003900000 */
[----:B------:R-:W1:Y:S02]  /*6460*/  @!P0 SYNCS.PHASECHK.TRANS64 P0, [R9+URZ], R4 ;  /* 0x00000004090085a7 */ /* 0x000e64000800007f */
[----:B-1----:R-:W-:Y:S05]  /*6470*/  @!P0 BRA `(.L_x_131) ;  /* 0xfffffffc00f08947 */ /* 0x002fea000383ffff */
[----:B------:R-:W-:Y:S05]  /*6480*/  BRA `(.L_x_156) ;  /* 0xfffffff400787947 */ /* 0x000fea000383ffff */
.L_x_132:
[----:B0-----:R0:W1:Y:S02]  /*6490*/  SYNCS.PHASECHK.TRANS64.TRYWAIT P0, [R8+URZ], R5 ;  /* 0x00000005080075a7 */ /* 0x001064000800017f */
[----:B-1----:R-:W-:Y:S05]  /*64a0*/  @!P0 NANOSLEEP.SYNCS 0x989680 ;  /* 0x009896800000895d */ /* 0x002fea0003900000 */
[----:B------:R-:W1:Y:S02]  /*64b0*/  @!P0 SYNCS.PHASECHK.TRANS64 P0, [R8+URZ], R5 ;  /* 0x00000005080085a7 */ /* 0x000e64000800007f */
[----:B-1----:R-:W-:Y:S05]  /*64c0*/  @!P0 BRA `(.L_x_132) ;  /* 0xfffffffc00f08947 */ /* 0x002fea000383ffff */
[----:B------:R-:W-:Y:S05]  /*64d0*/  BRA `(.L_x_157) ;  /* 0xfffffff400887947 */ /* 0x000fea000383ffff */
.L_x_133:
[----:B0-----:R0:W1:Y:S02]  /*64e0*/  SYNCS.PHASECHK.TRANS64.TRYWAIT P0, [R9+URZ], R4 ;  /* 0x00000004090075a7 */ /* 0x001064000800017f */
[----:B-1----:R-:W-:Y:S05]  /*64f0*/  @!P0 NANOSLEEP.SYNCS 0x989680 ;  /* 0x009896800000895d */ /* 0x002fea0003900000 */
[----:B------:R-:W1:Y:S02]  /*6500*/  @!P0 SYNCS.PHASECHK.TRANS64 P0, [R9+URZ], R4 ;  /* 0x00000004090085a7 */ /* 0x000e64000800007f */
[----:B-1----:R-:W-:Y:S05]  /*6510*/  @!P0 BRA `(.L_x_133) ;  /* 0xfffffffc00f08947 */ /* 0x002fea000383ffff */
[----:B------:R-:W-:Y:S05]  /*6520*/  BRA `(.L_x_158) ;  /* 0xfffffff400987947 */ /* 0x000fea000383ffff */
.L_x_134:
[----:B0-----:R0:W1:Y:S02]  /*6530*/  SYNCS.PHASECHK.TRANS64.TRYWAIT P0, [R8+URZ], R5 ;  /* 0x00000005080075a7 */ /* 0x001064000800017f */
[----:B-1----:R-:W-:Y:S05]  /*6540*/  @!P0 NANOSLEEP.SYNCS 0x989680 ;  /* 0x009896800000895d */ /* 0x002fea0003900000 */
[----:B------:R-:W1:Y:S02]  /*6550*/  @!P0 SYNCS.PHASECHK.TRANS64 P0, [R8+URZ], R5 ;  /* 0x00000005080085a7 */ /* 0x000e64000800007f */
[----:B-1----:R-:W-:Y:S05]  /*6560*/  @!P0 BRA `(.L_x_134) ;  /* 0xfffffffc00f08947 */ /* 0x002fea000383ffff */
[----:B------:R-:W-:Y:S05]  /*6570*/  BRA `(.L_x_159) ;  /* 0xfffffff400a87947 */ /* 0x000fea000383ffff */
.L_x_135:
[----:B0-----:R0:W1:Y:S02]  /*6580*/  SYNCS.PHASECHK.TRANS64.TRYWAIT P0, [R9+URZ], R4 ;  /* 0x00000004090075a7 */ /* 0x001064000800017f */
[----:B-1----:R-:W-:Y:S05]  /*6590*/  @!P0 NANOSLEEP.SYNCS 0x989680 ;  /* 0x009896800000895d */ /* 0x002fea0003900000 */
[----:B------:R-:W1:Y:S02]  /*65a0*/  @!P0 SYNCS.PHASECHK.TRANS64 P0, [R9+URZ], R4 ;  /* 0x00000004090085a7 */ /* 0x000e64000800007f */
[----:B-1----:R-:W-:Y:S05]  /*65b0*/  @!P0 BRA `(.L_x_135) ;  /* 0xfffffffc00f08947 */ /* 0x002fea000383ffff */
[----:B------:R-:W-:Y:S05]  /*65c0*/  BRA `(.L_x_160) ;  /* 0xfffffff400b87947 */ /* 0x000fea000383ffff */
.L_x_136:
[----:B0-----:R0:W1:Y:S02]  /*65d0*/  SYNCS.PHASECHK.TRANS64.TRYWAIT P0, [R8+URZ], R5 ;  /* 0x00000005080075a7 */ /* 0x001064000800017f */
[----:B-1----:R-:W-:Y:S05]  /*65e0*/  @!P0 NANOSLEEP.SYNCS 0x989680 ;  /* 0x009896800000895d */ /* 0x002fea0003900000 */
[----:B------:R-:W1:Y:S02]  /*65f0*/  @!P0 SYNCS.PHASECHK.TRANS64 P0, [R8+URZ], R5 ;  /* 0x00000005080085a7 */ /* 0x000e64000800007f */
[----:B-1----:R-:W-:Y:S05]  /*6600*/  @!P0 BRA `(.L_x_136) ;  /* 0xfffffffc00f08947 */ /* 0x002fea000383ffff */
[----:B------:R-:W-:Y:S05]  /*6610*/  BRA `(.L_x_161) ;  /* 0xfffffff400c87947 */ /* 0x000fea000383ffff */
.L_x_137:
[----:B0-----:R0:W1:Y:S02]  /*6620*/  SYNCS.PHASECHK.TRANS64.TRYWAIT P0, [R9+URZ], R4 ;  /* 0x00000004090075a7 */ /* 0x001064000800017f */
[----:B-1----:R-:W-:Y:S05]  /*6630*/  @!P0 NANOSLEEP.SYNCS 0x989680 ;  /* 0x009896800000895d */ /* 0x002fea0003900000 */
[----:B------:R-:W1:Y:S02]  /*6640*/  @!P0 SYNCS.PHASECHK.TRANS64 P0, [R9+URZ], R4 ;  /* 0x00000004090085a7 */ /* 0x000e64000800007f */
[----:B-1----:R-:W-:Y:S05]  /*6650*/  @!P0 BRA `(.L_x_137) ;  /* 0xfffffffc00f08947 */ /* 0x002fea000383ffff */
[----:B------:R-:W-:Y:S05]  /*6660*/  BRA `(.L_x_162) ;  /* 0xfffffff400d87947 */ /* 0x000fea000383ffff */
.L_x_138:
[----:B0-----:R0:W1:Y:S02]  /*6670*/  SYNCS.PHASECHK.TRANS64.TRYWAIT P0, [R8+URZ], R5 ;  /* 0x00000005080075a7 */ /* 0x001064000800017f */
[----:B-1----:R-:W-:Y:S05]  /*6680*/  @!P0 NANOSLEEP.SYNCS 0x989680 ;  /* 0x009896800000895d */ /* 0x002fea0003900000 */
[----:B------:R-:W1:Y:S02]  /*6690*/  @!P0 SYNCS.PHASECHK.TRANS64 P0, [R8+URZ], R5 ;  /* 0x00000005080085a7 */ /* 0x000e64000800007f */
[----:B-1----:R-:W-:Y:S05]  /*66a0*/  @!P0 BRA `(.L_x_138) ;  /* 0xfffffffc00f08947 */ /* 0x002fea000383ffff */
[----:B------:R-:W-:Y:S05]  /*66b0*/  BRA `(.L_x_163) ;  /* 0xfffffff400e87947 */ /* 0x000fea000383ffff */
.L_x_139:
[----:B0-----:R0:W1:Y:S02]  /*66c0*/  SYNCS.PHASECHK.TRANS64.TRYWAIT P0, [R9+URZ], R4 ;  /* 0x00000004090075a7 */ /* 0x001064000800017f */
[----:B-1----:R-:W-:Y:S05]  /*66d0*/  @!P0 NANOSLEEP.SYNCS 0x989680 ;  /* 0x009896800000895d */ /* 0x002fea0003900000 */
[----:B------:R-:W1:Y:S02]  /*66e0*/  @!P0 SYNCS.PHASECHK.TRANS64 P0, [R9+URZ], R4 ;  /* 0x00000004090085a7 */ /* 0x000e64000800007f */
[----:B-1----:R-:W-:Y:S05]  /*66f0*/  @!P0 BRA `(.L_x_139) ;  /* 0xfffffffc00f08947 */ /* 0x002fea000383ffff */
[----:B------:R-:W-:Y:S05]  /*6700*/  BRA `(.L_x_164) ;  /* 0xfffffff400f87947 */ /* 0x000fea000383ffff */
.L_x_140:
[----:B0-----:R0:W1:Y:S02]  /*6710*/  SYNCS.PHASECHK.TRANS64.TRYWAIT P0, [R8+URZ], R5 ;  /* 0x00000005080075a7 */ /* 0x001064000800017f */
[----:B-1----:R-:W-:Y:S05]  /*6720*/  @!P0 NANOSLEEP.SYNCS 0x989680 ;  /* 0x009896800000895d */ /* 0x002fea0003900000 */
[----:B------:R-:W1:Y:S02]  /*6730*/  @!P0 SYNCS.PHASECHK.TRANS64 P0, [R8+URZ], R5 ;  /* 0x00000005080085a7 */ /* 0x000e64000800007f */
[----:B-1----:R-:W-:Y:S05]  /*6740*/  @!P0 BRA `(.L_x_140) ;  /* 0xfffffffc00f08947 */ /* 0x002fea000383ffff */
[----:B------:R-:W-:Y:S05]  /*6750*/  BRA `(.L_x_165) ;  /* 0xfffffff800087947 */ /* 0x000fea000383ffff */
.L_x_141:
[----:B-1----:R1:W2:Y:S02]  /*6760*/  SYNCS.PHASECHK.TRANS64.TRYWAIT P0, [R11+URZ], R6 ;  /* 0x000000060b0075a7 */ /* 0x0022a4000800017f */
[----:B--2---:R-:W-:Y:S05]  /*6770*/  @!P0 NANOSLEEP.SYNCS 0x989680 ;  /* 0x009896800000895d */ /* 0x004fea0003900000 */
[----:B------:R-:W2:Y:S02]  /*6780*/  @!P0 SYNCS.PHASECHK.TRANS64 P0, [R11+URZ], R6 ;  /* 0x000000060b0085a7 */ /* 0x000ea4000800007f */
[----:B--2---:R-:W-:Y:S05]  /*6790*/  @!P0 BRA `(.L_x_141) ;  /* 0xfffffffc00f08947 */ /* 0x004fea000383ffff */
[----:B------:R-:W-:Y:S05]  /*67a0*/  BRA `(.L_x_166) ;  /* 0xfffffff800107947 */ /* 0x000fea000383ffff */
.L_x_167:
[----:B------:R-:W-:-:S00]  /*67b0*/  BRA `(.L_x_167) ;  /* 0xfffffffc00fc7947 */ /* 0x000fc0000383ffff */
[----:B------:R-:W-:-:S00]  /*67c0*/  NOP ;  /* 0x0000000000007918 */ /* 0x000fc00000000000 */
        /* <DEDUP_REMOVED lines=11> */
.L_x_168:


//--------------------- .nv.global.init           --------------------------
	.section	.nv.global.init,"aw",@progbits
.nv.global.init:
	.type		$str$22,@object
	.size		$str$22,($str$23 - $str$22)
$str$22:
        /*0000*/ 	.byte	0x6b, 0x5f, 0x74, 0x69, 0x6c, 0x65, 0x5f, 0x63, 0x6f, 0x75, 0x6e, 0x74, 0x20, 0x3e, 0x3d, 0x20
        /*0010*/ 	.byte	0x31, 0x00
	.type		$str$23,@object
	.size		$str$23,(__unnamed_1 - $str$23)
$str$23:
        /*0012*/ 	.byte	0x2f, 0x74, 0x6d, 0x70, 0x2f, 0x63, 0x75, 0x74, 0x6c, 0x61, 0x73, 0x73, 0x5f, 0x73, 0x77, 0x65
        /*0022*/ 	.byte	0x65, 0x70, 0x5f, 0x73, 0x72, 0x63, 0x2f, 0x69, 0x6e, 0x63, 0x6c, 0x75, 0x64, 0x65, 0x2f, 0x63
        /*0032*/ 	.byte	0x75, 0x74, 0x6c, 0x61, 0x73, 0x73, 0x2f, 0x67, 0x65, 0x6d, 0x6d, 0x2f, 0x63, 0x6f, 0x6c, 0x6c
        /*0042*/ 	.byte	0x65, 0x63, 0x74, 0x69, 0x76, 0x65, 0x2f, 0x73, 0x6d, 0x39, 0x30, 0x5f, 0x6d, 0x6d, 0x61, 0x5f
        /*0052*/ 	.byte	0x74, 0x6d, 0x61, 0x5f, 0x67, 0x6d, 0x6d, 0x61, 0x5f, 0x73, 0x73, 0x5f, 0x77, 0x61, 0x72, 0x70
        /*0062*/ 	.byte	0x73, 0x70, 0x65, 0x63, 0x69, 0x61, 0x6c, 0x69, 0x7a, 0x65, 0x64, 0x2e, 0x68, 0x70, 0x70, 0x00
	.type		__unnamed_1,@object
	.size		__unnamed_1,(.L_0 - __unnamed_1)
__unnamed_1:
        /*0072*/ 	.byte	0x76, 0x6f, 0x69, 0x64, 0x20, 0x63, 0x75, 0x74, 0x6c, 0x61, 0x73, 0x73, 0x3a, 0x3a, 0x67, 0x65
        /* <DEDUP_REMOVED lines=172> */
        /*0b42*/ 	.byte	0x6e, 0x74, 0x69, 0x74, 0x79, 0x5d, 0x00
.L_0:


//--------------------- .nv.shared._ZN7cutlass13device_kernelINS_4gemm6kernel13GemmUniversalIN4cute5tupleIJiiiiEEENS1_10collective13CollectiveMmaINS1_34MainloopSm90TmaGmmaWarpSpecializedILi18ENS5_IJNS4_1CILi1EEENSA_ILi2EEESB_EEENS1_35KernelTmaWarpSpecializedCooperativeEEENS5_IJNSA_ILi128EEENSA_ILi64EEESH_EEEaNS5_IJlSB_lEEEaSJ_NS4_8TiledMMAINS4_8MMA_AtomIJNS4_4SM904GMMA26MMA_64x64x32_S32S8S8_SS_TNEEEENS4_6LayoutINS5_IJSC_SB_SB_EEENS5_IJSB_NSA_ILi0EEESS_EEEEENS5_IJNS4_10UnderscoreESV_SV_EEEEENS4_23SM90_TMA_LOAD_MULTICASTENS4_14ComposedLayoutINS4_7SwizzleILi2ELi4ELi3EEENS4_18smem_ptr_flag_bitsILi8EEENSQ_INS5_IJNSA_ILi8EEESH_EEENS5_IJSH_SB_EEEEEEEvNS4_8identityENS4_13SM90_TMA_LOADES18_vS19_EENS_8epilogue10collective6detail29Sm90TmaWarpSpecializedAdapterINS1D_15DefaultEpilogueIaSJ_SJ_NS1C_6thread17LinearCombinationIaLi1EiiLNS1H_9ScaleType4KindE0ELNS_15FloatRoundStyleE2EaEENS1_15EpilogueDefaultEEEEEvvEEEEvNT_6ParamsE --------------------------
	.section	.nv.shared._ZN7cutlass13device_kernelINS_4gemm6kernel13GemmUniversalIN4cute5tupleIJiiiiEEENS1_10collective13CollectiveMmaINS1_34MainloopSm90TmaGmmaWarpSpecializedILi18ENS5_IJNS4_1CILi1EEENSA_ILi2EEESB_EEENS1_35KernelTmaWarpSpecializedCooperativeEEENS5_IJNSA_ILi128EEENSA_ILi64EEESH_EEEaNS5_IJlSB_lEEEaSJ_NS4_8TiledMMAINS4_8MMA_AtomIJNS4_4SM904GMMA26MMA_64x64x32_S32S8S8_SS_TNEEEENS4_6LayoutINS5_IJSC_SB_SB_EEENS5_IJSB_NSA_ILi0EEESS_EEEEENS5_IJNS4_10UnderscoreESV_SV_EEEEENS4_23SM90_TMA_LOAD_MULTICASTENS4_14ComposedLayoutINS4_7SwizzleILi2ELi4ELi3EEENS4_18smem_ptr_flag_bitsILi8EEENSQ_INS5_IJNSA_ILi8EEESH_EEENS5_IJSH_SB_EEEEEEEvNS4_8identityENS4_13SM90_TMA_LOADES18_vS19_EENS_8epilogue10collective6detail29Sm90TmaWarpSpecializedAdapterINS1D_15DefaultEpilogueIaSJ_SJ_NS1C_6thread17LinearCombinationIaLi1EiiLNS1H_9ScaleType4KindE0ELNS_15FloatRoundStyleE2EaEENS1_15EpilogueDefaultEEEEEvvEEEEvNT_6ParamsE,"aw",@nobits
	.sectionflags	@""
	.align	16
	.zero		1024


//--------------------- .nv.shared.reserved.0     --------------------------
	.section	.nv.shared.reserved.0,"aw",@nobits
	.weak		__nv_reservedSMEM_offset_0_alias
	.size		__nv_reservedSMEM_offset_0_alias, 0, 0
	.other		__nv_reservedSMEM_offset_0_alias,@"STO_CUDA_RESERVED_SHARED STV_DEFAULT"
__nv_reservedSMEM_offset_0_alias:
	.zero		0


//--------------------- .nv.global                --------------------------
	.section	.nv.global,"aw",@nobits
.nv.global:
	.type		_ZN40_INTERNAL_3d841cd4_4_k_cu_207bcd12_190504cute1_E,@object
	.size		_ZN40_INTERNAL_3d841cd4_4_k_cu_207bcd12_190504cute1_E,(_ZN40_INTERNAL_3d841cd4_4_k_cu_207bcd12_190504cuda3std3__45__cpo6cbeginE - _ZN40_INTERNAL_3d841cd4_4_k_cu_207bcd12_190504cute1_E)
_ZN40_INTERNAL_3d841cd4_4_k_cu_207bcd12_190504cute1_E:
	.zero		1
	.type		_ZN40_INTERNAL_3d841cd4_4_k_cu_207bcd12_190504cuda3std3__45__cpo6cbeginE,@object
	.size		_ZN40_INTERNAL_3d841cd4_4_k_cu_207bcd12_190504cuda3std3__45__cpo6cbeginE,(_ZN40_INTERNAL_3d841cd4_4_k_cu_207bcd12_190504cuda3std3__48in_placeE - _ZN40_INTERNAL_3d841cd4_4_k_cu_207bcd12_190504cuda3std3__45__cpo6cbeginE)
_ZN40_INTERNAL_3d841cd4_4_k_cu_207bcd12_190504cuda3std3__45__cpo6cbeginE:
	.zero		1
	.type		_ZN40_INTERNAL_3d841cd4_4_k_cu_207bcd12_190504cuda3std3__48in_placeE,@object
	.size		_ZN40_INTERNAL_3d841cd4_4_k_cu_207bcd12_190504cuda3std3__48in_placeE,(_ZN40_INTERNAL_3d841cd4_4_k_cu_207bcd12_190504cuda3std6ranges3__45__cpo9iter_moveE - _ZN40_INTERNAL_3d841cd4_4_k_cu_207bcd12_190504cuda3std3__48in_placeE)
_ZN40_INTERNAL_3d841cd4_4_k_cu_207bcd12_190504cuda3std3__48in_placeE:
	.zero		1
	.type		_ZN40_INTERNAL_3d841cd4_4_k_cu_207bcd12_190504cuda3std6ranges3__45__cpo9iter_moveE,@object
	.size		_ZN40_INTERNAL_3d841cd4_4_k_cu_207bcd12_190504cuda3std6ranges3__45__cpo9iter_moveE,(_ZN40_INTERNAL_3d841cd4_4_k_cu_207bcd12_190504cuda3std3__45__cpo5beginE - _ZN40_INTERNAL_3d841cd4_4_k_cu_207bcd12_190504cuda3std6ranges3__45__cpo9iter_moveE)
_ZN40_INTERNAL_3d841cd4_4_k_cu_207bcd12_190504cuda3std6ranges3__45__cpo9iter_moveE:
	.zero		1
	.type		_ZN40_INTERNAL_3d841cd4_4_k_cu_207bcd12_190504cuda3std3__45__cpo5beginE,@object
	.size		_ZN40_INTERNAL_3d841cd4_4_k_cu_207bcd12_190504cuda3std3__45__cpo5beginE,(_ZN40_INTERNAL_3d841cd4_4_k_cu_207bcd12_190504cuda3std3__442_GLOBAL__N__3d841cd4_4_k_cu_207bcd12_190506ignoreE - _ZN40_INTERNAL_3d841cd4_4_k_cu_207bcd12_190504cuda3std3__45__cpo5beginE)
_ZN40_INTERNAL_3d841cd4_4_k_cu_207bcd12_190504cuda3std3__45__cpo5beginE:
	.zero		1
	.type		_ZN40_INTERNAL_3d841cd4_4_k_cu_207bcd12_190504cuda3std3__442_GLOBAL__N__3d841cd4_4_k_cu_207bcd12_190506ignoreE,@object
	.size		_ZN40_INTERNAL_3d841cd4_4_k_cu_207bcd12_190504cuda3std3__442_GLOBAL__N__3d841cd4_4_k_cu_207bcd12_190506ignoreE,(_ZN40_INTERNAL_3d841cd4_4_k_cu_207bcd12_190504cute7productE - _ZN40_INTERNAL_3d841cd4_4_k_cu_207bcd12_190504cuda3std3__442_GLOBAL__N__3d841cd4_4_k_cu_207bcd12_190506ignoreE)
_ZN40_INTERNAL_3d841cd4_4_k_cu_207bcd12_190504cuda3std3__442_GLOBAL__N__3d841cd4_4_k_cu_207bcd12_190506ignoreE:
	.zero		1
	.type		_ZN40_INTERNAL_3d841cd4_4_k_cu_207bcd12_190504cute7productE,@object
	.size		_ZN40_INTERNAL_3d841cd4_4_k_cu_207bcd12_190504cute7productE,(_ZN40_INTERNAL_3d841cd4_4_k_cu_207bcd12_190504cuda3std3__45__cpo3endE - _ZN40_INTERNAL_3d841cd4_4_k_cu_207bcd12_190504cute7productE)
_ZN40_INTERNAL_3d841cd4_4_k_cu_207bcd12_190504cute7productE:
	.zero		1
	.type		_ZN40_INTERNAL_3d841cd4_4_k_cu_207bcd12_190504cuda3std3__45__cpo3endE,@object
	.size		_ZN40_INTERNAL_3d841cd4_4_k_cu_207bcd12_190504cuda3std3__45__cpo3endE,(_ZN40_INTERNAL_3d841cd4_4_k_cu_207bcd12_190504cuda3std3__419piecewise_constructE - _ZN40_INTERNAL_3d841cd4_4_k_cu_207bcd12_190504cuda3std3__45__cpo3endE)
_ZN40_INTERNAL_3d841cd4_4_k_cu_207bcd12_190504cuda3std3__45__cpo3endE:
	.zero		1
	.type		_ZN40_INTERNAL_3d841cd4_4_k_cu_207bcd12_190504cuda3std3__419piecewise_constructE,@object
	.size		_ZN40_INTERNAL_3d841cd4_4_k_cu_207bcd12_190504cuda3std3__419piecewise_constructE,(_ZN40_INTERNAL_3d841cd4_4_k_cu_207bcd12_190504cuda3std3__45__cpo4cendE - _ZN40_INTERNAL_3d841cd4_4_k_cu_207bcd12_190504cuda3std3__419piecewise_constructE)
_ZN40_INTERNAL_3d841cd4_4_k_cu_207bcd12_190504cuda3std3__419piecewise_constructE:
	.zero		1
	.type		_ZN40_INTERNAL_3d841cd4_4_k_cu_207bcd12_190504cuda3std3__45__cpo4cendE,@object
	.size		_ZN40_INTERNAL_3d841cd4_4_k_cu_207bcd12_190504cuda3std3__45__cpo4cendE,(_ZN40_INTERNAL_3d841cd4_4_k_cu_207bcd12_190504cuda3std6ranges3__45__cpo4swapE - _ZN40_INTERNAL_3d841cd4_4_k_cu_207bcd12_190504cuda3std3__45__cpo4cendE)
_ZN40_INTERNAL_3d841cd4_4_k_cu_207bcd12_190504cuda3std3__45__cpo4cendE:
	.zero		1
	.type		_ZN40_INTERNAL_3d841cd4_4_k_cu_207bcd12_190504cuda3std6ranges3__45__cpo4swapE,@object
	.size		_ZN40_INTERNAL_3d841cd4_4_k_cu_207bcd12_190504cuda3std6ranges3__45__cpo4swapE,(.L_8 - _ZN40_INTERNAL_3d841cd4_4_k_cu_207bcd12_190504cuda3std6ranges3__45__cpo4swapE)
_ZN40_INTERNAL_3d841cd4_4_k_cu_207bcd12_190504cuda3std6ranges3__45__cpo4swapE:
	.zero		1
.L_8:


//--------------------- .nv.constant0._ZN7cutlass13device_kernelINS_4gemm6kernel13GemmUniversalIN4cute5tupleIJiiiiEEENS1_10collective13CollectiveMmaINS1_34MainloopSm90TmaGmmaWarpSpecializedILi18ENS5_IJNS4_1CILi1EEENSA_ILi2EEESB_EEENS1_35KernelTmaWarpSpecializedCooperativeEEENS5_IJNSA_ILi128EEENSA_ILi64EEESH_EEEaNS5_IJlSB_lEEEaSJ_NS4_8TiledMMAINS4_8MMA_AtomIJNS4_4SM904GMMA26MMA_64x64x32_S32S8S8_SS_TNEEEENS4_6LayoutINS5_IJSC_SB_SB_EEENS5_IJSB_NSA_ILi0EEESS_EEEEENS5_IJNS4_10UnderscoreESV_SV_EEEEENS4_23SM90_TMA_LOAD_MULTICASTENS4_14ComposedLayoutINS4_7SwizzleILi2ELi4ELi3EEENS4_18smem_ptr_flag_bitsILi8EEENSQ_INS5_IJNSA_ILi8EEESH_EEENS5_IJSH_SB_EEEEEEEvNS4_8identityENS4_13SM90_TMA_LOADES18_vS19_EENS_8epilogue10collective6detail29Sm90TmaWarpSpecializedAdapterINS1D_15DefaultEpilogueIaSJ_SJ_NS1C_6thread17LinearCombinationIaLi1EiiLNS1H_9ScaleType4KindE0ELNS_15FloatRoundStyleE2EaEENS1_15EpilogueDefaultEEEEEvvEEEEvNT_6ParamsE --------------------------
	.section	.nv.constant0._ZN7cutlass13device_kernelINS_4gemm6kernel13GemmUniversalIN4cute5tupleIJiiiiEEENS1_10collective13CollectiveMmaINS1_34MainloopSm90TmaGmmaWarpSpecializedILi18ENS5_IJNS4_1CILi1EEENSA_ILi2EEESB_EEENS1_35KernelTmaWarpSpecializedCooperativeEEENS5_IJNSA_ILi128EEENSA_ILi64EEESH_EEEaNS5_IJlSB_lEEEaSJ_NS4_8TiledMMAINS4_8MMA_AtomIJNS4_4SM904GMMA26MMA_64x64x32_S32S8S8_SS_TNEEEENS4_6LayoutINS5_IJSC_SB_SB_EEENS5_IJSB_NSA_ILi0EEESS_EEEEENS5_IJNS4_10UnderscoreESV_SV_EEEEENS4_23SM90_TMA_LOAD_MULTICASTENS4_14ComposedLayoutINS4_7SwizzleILi2ELi4ELi3EEENS4_18smem_ptr_flag_bitsILi8EEENSQ_INS5_IJNSA_ILi8EEESH_EEENS5_IJSH_SB_EEEEEEEvNS4_8identityENS4_13SM90_TMA_LOADES18_vS19_EENS_8epilogue10collective6detail29Sm90TmaWarpSpecializedAdapterINS1D_15DefaultEpilogueIaSJ_SJ_NS1C_6thread17LinearCombinationIaLi1EiiLNS1H_9ScaleType4KindE0ELNS_15FloatRoundStyleE2EaEENS1_15EpilogueDefaultEEEEEvvEEEEvNT_6ParamsE,"a",@progbits
	.sectionflags	@""
	.align	4
.nv.constant0._ZN7cutlass13device_kernelINS_4gemm6kernel13GemmUniversalIN4cute5tupleIJiiiiEEENS1_10collective13CollectiveMmaINS1_34MainloopSm90TmaGmmaWarpSpecializedILi18ENS5_IJNS4_1CILi1EEENSA_ILi2EEESB_EEENS1_35KernelTmaWarpSpecializedCooperativeEEENS5_IJNSA_ILi128EEENSA_ILi64EEESH_EEEaNS5_IJlSB_lEEEaSJ_NS4_8TiledMMAINS4_8MMA_AtomIJNS4_4SM904GMMA26MMA_64x64x32_S32S8S8_SS_TNEEEENS4_6LayoutINS5_IJSC_SB_SB_EEENS5_IJSB_NSA_ILi0EEESS_EEEEENS5_IJNS4_10UnderscoreESV_SV_EEEEENS4_23SM90_TMA_LOAD_MULTICASTENS4_14ComposedLayoutINS4_7SwizzleILi2ELi4ELi3EEENS4_18smem_ptr_flag_bitsILi8EEENSQ_INS5_IJNSA_ILi8EEESH_EEENS5_IJSH_SB_EEEEEEEvNS4_8identityENS4_13SM90_TMA_LOADES18_vS19_EENS_8epilogue10collective6detail29Sm90TmaWarpSpecializedAdapterINS1D_15DefaultEpilogueIaSJ_SJ_NS1C_6thread17LinearCombinationIaLi1EiiLNS1H_9ScaleType4KindE0ELNS_15FloatRoundStyleE2EaEENS1_15EpilogueDefaultEEEEEvvEEEEvNT_6ParamsE:
	.zero		1664


//--------------------- SYMBOLS --------------------------

	.type		.nv.reservedSmem.offset0,@object
	.size		.nv.reservedSmem.offset0,0x4
	.type		__assertfail,@function
